// auto-generated by cutlass_sweep.gemm — config: {"arch": "sm_100", "cluster_m": 1, "cluster_n": 1, "dtype": "e4m3", "dtype_b": "e4m3", "layout": "nt", "stages": 0, "tile_k": 128, "tile_m": 128, "tile_n": 176}
#include "cutlass/cutlass.h"
#include "cutlass/gemm/collective/collective_builder.hpp"
#include "cutlass/gemm/device/gemm_universal_adapter.h"
#include "cutlass/gemm/kernel/gemm_universal.hpp"
#include "cutlass/epilogue/collective/collective_builder.hpp"

using ElemA = cutlass::float_e4m3_t;
using ElemB = cutlass::float_e4m3_t;
using ElemCD = cutlass::float_e4m3_t;
using Acc  = float;
using TileShape    = cute::Shape<cute::_128, cute::_176, cute::_128>;
using ClusterShape = cute::Shape<cute::_1, cute::_1, cute::_1>;

using CollectiveEpilogue = typename cutlass::epilogue::collective::CollectiveBuilder<
    cutlass::arch::Sm100, cutlass::arch::OpClassTensorOp,
    TileShape, ClusterShape,
    cutlass::epilogue::collective::EpilogueTileAuto,
    Acc, Acc,
    ElemCD, cutlass::layout::RowMajor, 128 / cutlass::sizeof_bits<ElemCD>::value,
    ElemCD, cutlass::layout::RowMajor, 128 / cutlass::sizeof_bits<ElemCD>::value,
    cutlass::epilogue::collective::EpilogueScheduleAuto
  >::CollectiveOp;

using CollectiveMainloop = typename cutlass::gemm::collective::CollectiveBuilder<
    cutlass::arch::Sm100, cutlass::arch::OpClassTensorOp,
    ElemA, cutlass::layout::RowMajor, 128 / cutlass::sizeof_bits<ElemA>::value,
    ElemB, cutlass::layout::ColumnMajor, 128 / cutlass::sizeof_bits<ElemB>::value,
    Acc,
    TileShape, ClusterShape,
    cutlass::gemm::collective::StageCountAutoCarveout<static_cast<int>(sizeof(typename CollectiveEpilogue::SharedStorage))>,
    cutlass::gemm::collective::KernelScheduleAuto
  >::CollectiveOp;

using GemmKernel = cutlass::gemm::kernel::GemmUniversal<
    cute::Shape<int,int,int,int>,
    CollectiveMainloop,
    CollectiveEpilogue
>;
using Gemm = cutlass::gemm::device::GemmUniversalAdapter<GemmKernel>;

// Force the device kernel symbol into the cubin without needing a host main.
auto* _anchor = &cutlass::device_kernel<GemmKernel>;


// ===== COMPILED SASS (sm_100a) =====

	.target	sm_100a

	.elftype	@"ET_EXEC"


//--------------------- .note.nv.tkinfo           --------------------------
	.section	.note.nv.tkinfo,"",@"SHT_NOTE"
	.sectionflags	@"SHF_NOTE_NV_TKINFO"
	.tkinfo
        /*0018*/ 	.word	0x00000002
        /*0030*/ 	.string	""
        /*0030*/ 	.string	"ptxas"
        /*0030*/ 	.string	"Cuda compilation tools, release 13.0, V13.0.88"
        /*0030*/ 	.string	"Build cuda_13.0.r13.0/compiler.36424714_0"
        /*0030*/ 	.string	"-arch sm_100a -m 64 "



//--------------------- .note.nv.cuinfo           --------------------------
	.section	.note.nv.cuinfo,"",@"SHT_NOTE"
	.sectionflags	@"SHF_NOTE_NV_CUINFO"
        /*0018*/ 	.short	0x0002
        /*001a*/ 	.short	0x0064
        /*001c*/ 	.short	0x0082
	.zero		2


//--------------------- .nv.info                  --------------------------
	.section	.nv.info,"",@"SHT_CUDA_INFO"
	.align	4


	//----- nvinfo : EIATTR_REGCOUNT
	.align		4
        /*0000*/ 	.byte	0x04, 0x2f
        /*0002*/ 	.short	(.L_16 - .L_15)
	.align		4
.L_15:
        /*0004*/ 	.word	index@(_ZN7cutlass13device_kernelINS_4gemm6kernel13GemmUniversalIN4cute5tupleIJiiiiEEENS1_10collective13CollectiveMmaINS1_35MainloopSm100TmaUmmaWarpSpecializedILi4ELi2ELi2ENS5_IJNS4_1CILi1EEESB_SB_EEEEENS5_IJNSA_ILi128EEENSA_ILi176EEESE_EEENS_12float_e4m3_tENS5_IJlSB_lEEESH_SI_NS4_8TiledMMAINS4_8MMA_AtomIJNS4_10MMA_TraitsINS4_19SM100_MMA_F8F6F4_SSEJSH_SH_fSE_SF_NS4_17integral_constantINS4_4UMMA5MajorELSP_0EEESQ_NSN_INSO_7ScaleInELSR_0EEESS_EEEEEENS4_6LayoutISC_NS5_IJNSA_ILi0EEESW_SW_EEEEENS5_IJNS4_10UnderscoreESZ_SZ_EEEEENS4_13SM90_TMA_LOADENS4_14ComposedLayoutINS4_7SwizzleILi3ELi4ELi3EEENS4_18smem_ptr_flag_bitsILi8EEENSV_INS5_IJNSA_ILi8EEESE_EEENS5_IJSE_SB_EEEEEEEvNS4_8identityES12_S1C_vS1D_EENS_8epilogue10collective18CollectiveEpilogueINS1F_23Sm100TmaWarpSpecializedILi1ELi1ELi176ELb0ELb0EEEJSG_NS5_IJNSV_ISE_SB_EENSV_ISF_SB_EEEEESH_SI_SH_SI_NS1F_6fusion15FusionCallbacksIS1J_NS1N_17LinearCombinationISH_fSH_fLNS_15FloatRoundStyleE2EEESG_S1M_JEEENS4_5SM1004TMEM4LOAD26SM100_TMEM_LOAD_32dp32b16xES12_NS13_INS14_ILi0ELi4ELi3EEES17_NSV_INS5_IJS18_NSA_ILi16EEEEEENS5_IJS1Y_SB_EEEEEEENS4_39AutoVectorizingCopyWithAssumedAlignmentILi128EEENS4_14SM90_TMA_STOREES22_S24_S24_EEEvvEEEEvNT_6ParamsE)
        /*0008*/ 	.word	0x000000ff


	//----- nvinfo : EIATTR_FRAME_SIZE
	.align		4
.L_16:
        /*000c*/ 	.byte	0x04, 0x11
        /*000e*/ 	.short	(.L_18 - .L_17)
	.align		4
.L_17:
        /*0010*/ 	.word	index@($__internal_2_$__cuda_sm10x_tcgen05_guardrail_trap_unallocated_columns_being_dealloced)
        /*0014*/ 	.word	0x000000d8


	//----- nvinfo : EIATTR_FRAME_SIZE
	.align		4
.L_18:
        /*0018*/ 	.byte	0x04, 0x11
        /*001a*/ 	.short	(.L_20 - .L_19)
	.align		4
.L_19:
        /*001c*/ 	.word	index@($__internal_1_$__cuda_sm10x_tcgen05_guardrail_trap_phase_invalid_during_alloc)
        /*0020*/ 	.word	0x000000d8


	//----- nvinfo : EIATTR_FRAME_SIZE
	.align		4
.L_20:
        /*0024*/ 	.byte	0x04, 0x11
        /*0026*/ 	.short	(.L_22 - .L_21)
	.align		4
.L_21:
        /*0028*/ 	.word	index@($__internal_0_$__cuda_sm10x_tcgen05_guardrail_trap_col_being_dealloced_not_returned_by_alloc)
        /*002c*/ 	.word	0x000000d8


	//----- nvinfo : EIATTR_FRAME_SIZE
	.align		4
.L_22:
        /*0030*/ 	.byte	0x04, 0x11
        /*0032*/ 	.short	(.L_24 - .L_23)
	.align		4
.L_23:
        /*0034*/ 	.word	index@(_ZN7cutlass13device_kernelINS_4gemm6kernel13GemmUniversalIN4cute5tupleIJiiiiEEENS1_10collective13CollectiveMmaINS1_35MainloopSm100TmaUmmaWarpSpecializedILi4ELi2ELi2ENS5_IJNS4_1CILi1EEESB_SB_EEEEENS5_IJNSA_ILi128EEENSA_ILi176EEESE_EEENS_12float_e4m3_tENS5_IJlSB_lEEESH_SI_NS4_8TiledMMAINS4_8MMA_AtomIJNS4_10MMA_TraitsINS4_19SM100_MMA_F8F6F4_SSEJSH_SH_fSE_SF_NS4_17integral_constantINS4_4UMMA5MajorELSP_0EEESQ_NSN_INSO_7ScaleInELSR_0EEESS_EEEEEENS4_6LayoutISC_NS5_IJNSA_ILi0EEESW_SW_EEEEENS5_IJNS4_10UnderscoreESZ_SZ_EEEEENS4_13SM90_TMA_LOADENS4_14ComposedLayoutINS4_7SwizzleILi3ELi4ELi3EEENS4_18smem_ptr_flag_bitsILi8EEENSV_INS5_IJNSA_ILi8EEESE_EEENS5_IJSE_SB_EEEEEEEvNS4_8identityES12_S1C_vS1D_EENS_8epilogue10collective18CollectiveEpilogueINS1F_23Sm100TmaWarpSpecializedILi1ELi1ELi176ELb0ELb0EEEJSG_NS5_IJNSV_ISE_SB_EENSV_ISF_SB_EEEEESH_SI_SH_SI_NS1F_6fusion15FusionCallbacksIS1J_NS1N_17LinearCombinationISH_fSH_fLNS_15FloatRoundStyleE2EEESG_S1M_JEEENS4_5SM1004TMEM4LOAD26SM100_TMEM_LOAD_32dp32b16xES12_NS13_INS14_ILi0ELi4ELi3EEES17_NSV_INS5_IJS18_NSA_ILi16EEEEEENS5_IJS1Y_SB_EEEEEEENS4_39AutoVectorizingCopyWithAssumedAlignmentILi128EEENS4_14SM90_TMA_STOREES22_S24_S24_EEEvvEEEEvNT_6ParamsE)
        /*0038*/ 	.word	0x000000d8


	//----- nvinfo : EIATTR_MIN_STACK_SIZE
	.align		4
.L_24:
        /*003c*/ 	.byte	0x04, 0x12
        /*003e*/ 	.short	(.L_26 - .L_25)
	.align		4
.L_25:
        /*0040*/ 	.word	index@(_ZN7cutlass13device_kernelINS_4gemm6kernel13GemmUniversalIN4cute5tupleIJiiiiEEENS1_10collective13CollectiveMmaINS1_35MainloopSm100TmaUmmaWarpSpecializedILi4ELi2ELi2ENS5_IJNS4_1CILi1EEESB_SB_EEEEENS5_IJNSA_ILi128EEENSA_ILi176EEESE_EEENS_12float_e4m3_tENS5_IJlSB_lEEESH_SI_NS4_8TiledMMAINS4_8MMA_AtomIJNS4_10MMA_TraitsINS4_19SM100_MMA_F8F6F4_SSEJSH_SH_fSE_SF_NS4_17integral_constantINS4_4UMMA5MajorELSP_0EEESQ_NSN_INSO_7ScaleInELSR_0EEESS_EEEEEENS4_6LayoutISC_NS5_IJNSA_ILi0EEESW_SW_EEEEENS5_IJNS4_10UnderscoreESZ_SZ_EEEEENS4_13SM90_TMA_LOADENS4_14ComposedLayoutINS4_7SwizzleILi3ELi4ELi3EEENS4_18smem_ptr_flag_bitsILi8EEENSV_INS5_IJNSA_ILi8EEESE_EEENS5_IJSE_SB_EEEEEEEvNS4_8identityES12_S1C_vS1D_EENS_8epilogue10collective18CollectiveEpilogueINS1F_23Sm100TmaWarpSpecializedILi1ELi1ELi176ELb0ELb0EEEJSG_NS5_IJNSV_ISE_SB_EENSV_ISF_SB_EEEEESH_SI_SH_SI_NS1F_6fusion15FusionCallbacksIS1J_NS1N_17LinearCombinationISH_fSH_fLNS_15FloatRoundStyleE2EEESG_S1M_JEEENS4_5SM1004TMEM4LOAD26SM100_TMEM_LOAD_32dp32b16xES12_NS13_INS14_ILi0ELi4ELi3EEES17_NSV_INS5_IJS18_NSA_ILi16EEEEEENS5_IJS1Y_SB_EEEEEEENS4_39AutoVectorizingCopyWithAssumedAlignmentILi128EEENS4_14SM90_TMA_STOREES22_S24_S24_EEEvvEEEEvNT_6ParamsE)
        /*0044*/ 	.word	0x000000d8
.L_26:


//--------------------- .nv.compat                --------------------------
	.section	.nv.compat,"",@"SHT_CUDA_COMPAT_INFO"
	.align	4
        /*0000*/ 	.byte	0x02, 0x09, 0x01, 0x00, 0x02, 0x02, 0x02, 0x00, 0x02, 0x05, 0x05, 0x00, 0x03, 0x07, 0x01, 0x01
        /*0010*/ 	.byte	0x02, 0x03, 0x01, 0x00, 0x02, 0x06, 0x01, 0x00, 0x04, 0x0b, 0x08, 0x00, 0x09, 0x00, 0x00, 0x00
        /*0020*/ 	.byte	0x00, 0x00, 0x00, 0x00


//--------------------- .nv.info._ZN7cutlass13device_kernelINS_4gemm6kernel13GemmUniversalIN4cute5tupleIJiiiiEEENS1_10collective13CollectiveMmaINS1_35MainloopSm100TmaUmmaWarpSpecializedILi4ELi2ELi2ENS5_IJNS4_1CILi1EEESB_SB_EEEEENS5_IJNSA_ILi128EEENSA_ILi176EEESE_EEENS_12float_e4m3_tENS5_IJlSB_lEEESH_SI_NS4_8TiledMMAINS4_8MMA_AtomIJNS4_10MMA_TraitsINS4_19SM100_MMA_F8F6F4_SSEJSH_SH_fSE_SF_NS4_17integral_constantINS4_4UMMA5MajorELSP_0EEESQ_NSN_INSO_7ScaleInELSR_0EEESS_EEEEEENS4_6LayoutISC_NS5_IJNSA_ILi0EEESW_SW_EEEEENS5_IJNS4_10UnderscoreESZ_SZ_EEEEENS4_13SM90_TMA_LOADENS4_14ComposedLayoutINS4_7SwizzleILi3ELi4ELi3EEENS4_18smem_ptr_flag_bitsILi8EEENSV_INS5_IJNSA_ILi8EEESE_EEENS5_IJSE_SB_EEEEEEEvNS4_8identityES12_S1C_vS1D_EENS_8epilogue10collective18CollectiveEpilogueINS1F_23Sm100TmaWarpSpecializedILi1ELi1ELi176ELb0ELb0EEEJSG_NS5_IJNSV_ISE_SB_EENSV_ISF_SB_EEEEESH_SI_SH_SI_NS1F_6fusion15FusionCallbacksIS1J_NS1N_17LinearCombinationISH_fSH_fLNS_15FloatRoundStyleE2EEESG_S1M_JEEENS4_5SM1004TMEM4LOAD26SM100_TMEM_LOAD_32dp32b16xES12_NS13_INS14_ILi0ELi4ELi3EEES17_NSV_INS5_IJS18_NSA_ILi16EEEEEENS5_IJS1Y_SB_EEEEEEENS4_39AutoVectorizingCopyWithAssumedAlignmentILi128EEENS4_14SM90_TMA_STOREES22_S24_S24_EEEvvEEEEvNT_6ParamsE --------------------------
	.section	.nv.info._ZN7cutlass13device_kernelINS_4gemm6kernel13GemmUniversalIN4cute5tupleIJiiiiEEENS1_10collective13CollectiveMmaINS1_35MainloopSm100TmaUmmaWarpSpecializedILi4ELi2ELi2ENS5_IJNS4_1CILi1EEESB_SB_EEEEENS5_IJNSA_ILi128EEENSA_ILi176EEESE_EEENS_12float_e4m3_tENS5_IJlSB_lEEESH_SI_NS4_8TiledMMAINS4_8MMA_AtomIJNS4_10MMA_TraitsINS4_19SM100_MMA_F8F6F4_SSEJSH_SH_fSE_SF_NS4_17integral_constantINS4_4UMMA5MajorELSP_0EEESQ_NSN_INSO_7ScaleInELSR_0EEESS_EEEEEENS4_6LayoutISC_NS5_IJNSA_ILi0EEESW_SW_EEEEENS5_IJNS4_10UnderscoreESZ_SZ_EEEEENS4_13SM90_TMA_LOADENS4_14ComposedLayoutINS4_7SwizzleILi3ELi4ELi3EEENS4_18smem_ptr_flag_bitsILi8EEENSV_INS5_IJNSA_ILi8EEESE_EEENS5_IJSE_SB_EEEEEEEvNS4_8identityES12_S1C_vS1D_EENS_8epilogue10collective18CollectiveEpilogueINS1F_23Sm100TmaWarpSpecializedILi1ELi1ELi176ELb0ELb0EEEJSG_NS5_IJNSV_ISE_SB_EENSV_ISF_SB_EEEEESH_SI_SH_SI_NS1F_6fusion15FusionCallbacksIS1J_NS1N_17LinearCombinationISH_fSH_fLNS_15FloatRoundStyleE2EEESG_S1M_JEEENS4_5SM1004TMEM4LOAD26SM100_TMEM_LOAD_32dp32b16xES12_NS13_INS14_ILi0ELi4ELi3EEES17_NSV_INS5_IJS18_NSA_ILi16EEEEEENS5_IJS1Y_SB_EEEEEEENS4_39AutoVectorizingCopyWithAssumedAlignmentILi128EEENS4_14SM90_TMA_STOREES22_S24_S24_EEEvvEEEEvNT_6ParamsE,"",@"SHT_CUDA_INFO"
	.sectionflags	@""
	.align	4


	//----- nvinfo : EIATTR_CUDA_API_VERSION
	.align		4
        /*0000*/ 	.byte	0x04, 0x37
        /*0002*/ 	.short	(.L_28 - .L_27)
.L_27:
        /*0004*/ 	.word	0x00000082


	//----- nvinfo : EIATTR_KPARAM_INFO
	.align		4
.L_28:
        /*0008*/ 	.byte	0x04, 0x17
        /*000a*/ 	.short	(.L_30 - .L_29)
.L_29:
        /*000c*/ 	.word	0x00000000
        /*0010*/ 	.short	0x0000
        /*0012*/ 	.short	0x0000
        /*0014*/ 	.byte	0x00, 0xf0, 0x01, 0x20


	//----- nvinfo : EIATTR_AT_ENTRY_FRAGMENTS
	.align		4
.L_30:
        /*0018*/ 	.byte	0x04, 0x4f
        /*001a*/ 	.short	(.L_32 - .L_31)


	//   ....[0]....
.L_31:
        /*001c*/ 	.word	0x00000006


	//----- nvinfo : EIATTR_RESERVED_SMEM_USED
	.align		4
.L_32:
        /*0020*/ 	.byte	0x01, 0x41
	.zero		2


	//----- nvinfo : EIATTR_SPARSE_MMA_MASK
	.align		4
        /*0024*/ 	.byte	0x03, 0x50
        /*0026*/ 	.short	0x0000


	//----- nvinfo : EIATTR_TCGEN05_1CTA_USED
	.align		4
        /*0028*/ 	.byte	0x01, 0x51
	.zero		2


	//----- nvinfo : EIATTR_MAXREG_COUNT
	.align		4
        /*002c*/ 	.byte	0x03, 0x1b
        /*002e*/ 	.short	0x00ff


	//----- nvinfo : EIATTR_NUM_BARRIERS
	.align		4
        /*0030*/ 	.byte	0x02, 0x4c
        /*0032*/ 	.byte	0x07
	.zero		1


	//----- nvinfo : EIATTR_EXTERNS
	.align		4
        /*0034*/ 	.byte	0x04, 0x0f
        /*0036*/ 	.short	(.L_34 - .L_33)


	//   ....[0]....
	.align		4
.L_33:
        /*0038*/ 	.word	index@(__assertfail)


	//----- nvinfo : EIATTR_ANNOTATIONS
	.align		4
.L_34:
        /*003c*/ 	.byte	0x04, 0x55
        /*003e*/ 	.short	(.L_36 - .L_35)


	//   ....[0]....
.L_35:
        /*0040*/ 	.word	0x00000001
        /*0044*/ 	.byte	0xc0, 0x00, 0x00, 0x00, 0x01, 0x00, 0x00, 0x00, 0x60, 0x01, 0x00, 0x00, 0x01, 0x00, 0x00, 0x00
        /* <DEDUP_REMOVED lines=63> */
        /*0444*/ 	.byte	0xb0, 0xa8, 0x00, 0x00


	//----- nvinfo : EIATTR_MERCURY_ISA_VERSION
	.align		4
.L_36:
        /*0448*/ 	.byte	0x03, 0x5f
        /*044a*/ 	.short	0x0101


	//----- nvinfo : EIATTR_INT_WARP_WIDE_INSTR_OFFSETS
	.align		4
        /*044c*/ 	.byte	0x04, 0x31
        /*044e*/ 	.short	(.L_38 - .L_37)


	//   ....[0]....
.L_37:
        /*0450*/ 	.word	0x00003790


	//   ....[1]....
        /*0454*/ 	.word	0x000037b0


	//   ....[2]....
        /*0458*/ 	.word	0x000037e0


	//   ....[3]....
        /*045c*/ 	.word	0x000043a0


	//   ....[4]....
        /*0460*/ 	.word	0x00004430


	//   ....[5]....
        /*0464*/ 	.word	0x00004490


	//   ....[6]....
        /*0468*/ 	.word	0x000044f0


	//   ....[7]....
        /*046c*/ 	.word	0x00004550


	//   ....[8]....
        /*0470*/ 	.word	0x000045b0


	//   ....[9]....
        /*0474*/ 	.word	0x00004630


	//   ....[10]....
        /*0478*/ 	.word	0x00004670


	//   ....[11]....
        /*047c*/ 	.word	0x00004690


	//   ....[12]....
        /*0480*/ 	.word	0x000046b0


	//   ....[13]....
        /*0484*/ 	.word	0x00004740


	//   ....[14]....
        /*0488*/ 	.word	0x00004770


	//----- nvinfo : EIATTR_COOP_GROUP_MASK_REGIDS
	.align		4
.L_38:
        /*048c*/ 	.byte	0x04, 0x29
        /*048e*/ 	.short	(.L_40 - .L_39)


	//   ....[0]....
.L_39:
        /*0490*/ 	.word	0xffffffff


	//   ....[1]....
        /*0494*/ 	.word	0xffffffff


	//   ....[2]....
        /*0498*/ 	.word	0xffffffff


	//   ....[3]....
        /*049c*/ 	.word	0xffffffff


	//   ....[4]....
        /*04a0*/ 	.word	0xffffffff


	//   ....[5]....
        /*04a4*/ 	.word	0xffffffff


	//   ....[6]....
        /*04a8*/ 	.word	0xffffffff


	//   ....[7]....
        /*04ac*/ 	.word	0xffffffff


	//   ....[8]....
        /*04b0*/ 	.word	0xffffffff


	//   ....[9]....
        /*04b4*/ 	.word	0xffffffff


	//   ....[10]....
        /*04b8*/ 	.word	0xffffffff


	//   ....[11]....
        /*04bc*/ 	.word	0xffffffff


	//   ....[12]....
        /*04c0*/ 	.word	0xffffffff


	//----- nvinfo : EIATTR_COOP_GROUP_INSTR_OFFSETS
	.align		4
.L_40:
        /*04c4*/ 	.byte	0x04, 0x28
        /*04c6*/ 	.short	(.L_42 - .L_41)


	//   ....[0]....
.L_41:
        /*04c8*/ 	.word	0x00000090


	//   ....[1]....
        /*04cc*/ 	.word	0x00000530


	//   ....[2]....
        /*04d0*/ 	.word	0x000006a0


	//   ....[3]....
        /*04d4*/ 	.word	0x000007e0


	//   ....[4]....
        /*04d8*/ 	.word	0x000008e0


	//   ....[5]....
        /*04dc*/ 	.word	0x00000a50


	//   ....[6]....
        /*04e0*/ 	.word	0x00000bb0


	//   ....[7]....
        /*04e4*/ 	.word	0x00001ce0


	//   ....[8]....
        /*04e8*/ 	.word	0x00002b20


	//   ....[9]....
        /*04ec*/ 	.word	0x00002d30


	//   ....[10]....
        /*04f0*/ 	.word	0x00002d60


	//   ....[11]....
        /*04f4*/ 	.word	0x00003670


	//   ....[12]....
        /*04f8*/ 	.word	0x000038a0


	//----- nvinfo : EIATTR_VRC_CTA_INIT_COUNT
	.align		4
.L_42:
        /*04fc*/ 	.byte	0x02, 0x4a
        /*04fe*/ 	.byte	0x80
	.zero		1


	//----- nvinfo : EIATTR_SYSCALL_OFFSETS
	.align		4
        /*0500*/ 	.byte	0x04, 0x46
        /*0502*/ 	.short	(.L_44 - .L_43)


	//   ....[0]....
.L_43:
        /*0504*/ 	.word	0x00005dd0


	//   ....[1]....
        /*0508*/ 	.word	0x00005f40


	//   ....[2]....
        /*050c*/ 	.word	0x000060b0


	//   ....[3]....
        /*0510*/ 	.word	0x00006220


	//   ....[4]....
        /*0514*/ 	.word	0x00006390


	//   ....[5]....
        /*0518*/ 	.word	0x00006500


	//   ....[6]....
        /*051c*/ 	.word	0x00006670


	//   ....[7]....
        /*0520*/ 	.word	0x000067e0


	//   ....[8]....
        /*0524*/ 	.word	0x00006950


	//   ....[9]....
        /*0528*/ 	.word	0x00006ac0


	//   ....[10]....
        /*052c*/ 	.word	0x00006c40


	//----- nvinfo : EIATTR_MBARRIER_INSTR_OFFSETS
	.align		4
.L_44:
        /*0530*/ 	.byte	0x04, 0x39
        /*0532*/ 	.short	(.L_46 - .L_45)


	//   ....[0]....
.L_45:
        /*0534*/ 	.word	0x00000610
        /*0538*/ 	.word	0x000000ff
        /*053c*/ 	.word	0x00000000
        /*0540*/ 	.short	0x0100
        /*0542*/ 	.byte	0x05
	.zero		1


	//   ....[1]....
        /*0544*/ 	.word	0x00000620
        /*0548*/ 	.word	0x000000ff
        /*054c*/ 	.word	0x00000020
        /*0550*/ 	.short	0x0100
        /*0552*/ 	.byte	0x05
	.zero		1


	//   ....[2]....
        /*0554*/ 	.word	0x00000630
        /*0558*/ 	.word	0x000000ff
        /*055c*/ 	.word	0x00000008
        /*0560*/ 	.short	0x0100
        /*0562*/ 	.byte	0x05
	.zero		1


	//   ....[3]....
        /*0564*/ 	.word	0x00000640
        /*0568*/ 	.word	0x000000ff
        /*056c*/ 	.word	0x00000028
        /*0570*/ 	.short	0x0100
        /*0572*/ 	.byte	0x05
	.zero		1


	//   ....[4]....
        /*0574*/ 	.word	0x00000650
        /*0578*/ 	.word	0x000000ff
        /*057c*/ 	.word	0x00000010
        /*0580*/ 	.short	0x0100
        /*0582*/ 	.byte	0x05
	.zero		1


	//   ....[5]....
        /*0584*/ 	.word	0x00000660
        /*0588*/ 	.word	0x000000ff
        /*058c*/ 	.word	0x00000030
        /*0590*/ 	.short	0x0100
        /*0592*/ 	.byte	0x05
	.zero		1


	//   ....[6]....
        /*0594*/ 	.word	0x00000670
        /*0598*/ 	.word	0x000000ff
        /*059c*/ 	.word	0x00000018
        /*05a0*/ 	.short	0x0100
        /*05a2*/ 	.byte	0x05
	.zero		1


	//   ....[7]....
        /*05a4*/ 	.word	0x00000680
        /*05a8*/ 	.word	0x000000ff
        /*05ac*/ 	.word	0x00000038
        /*05b0*/ 	.short	0x0100
        /*05b2*/ 	.byte	0x05
	.zero		1


	//   ....[8]....
        /*05b4*/ 	.word	0x000007b0
        /*05b8*/ 	.word	0x000000ff
        /*05bc*/ 	.word	0x00000040
        /*05c0*/ 	.short	0x0100
        /*05c2*/ 	.byte	0x06
	.zero		1


	//   ....[9]....
        /*05c4*/ 	.word	0x000007c0
        /*05c8*/ 	.word	0x000000ff
        /*05cc*/ 	.word	0x00000048
        /*05d0*/ 	.short	0x0100
        /*05d2*/ 	.byte	0x06
	.zero		1


	//   ....[10]....
        /*05d4*/ 	.word	0x000008b0
        /*05d8*/ 	.word	0x000000ff
        /*05dc*/ 	.word	0x00000050
        /*05e0*/ 	.short	0x0100
        /*05e2*/ 	.byte	0x05
	.zero		1


	//   ....[11]....
        /*05e4*/ 	.word	0x000008c0
        /*05e8*/ 	.word	0x000000ff
        /*05ec*/ 	.word	0x00000058
        /*05f0*/ 	.short	0x0100
        /*05f2*/ 	.byte	0x05
	.zero		1


	//   ....[12]....
        /*05f4*/ 	.word	0x00000a00
        /*05f8*/ 	.word	0x000000ff
        /*05fc*/ 	.word	0x00000060
        /*0600*/ 	.short	0x0100
        /*0602*/ 	.byte	0x05
	.zero		1


	//   ....[13]....
        /*0604*/ 	.word	0x00000a10
        /*0608*/ 	.word	0x000000ff
        /*060c*/ 	.word	0x00000070
        /*0610*/ 	.short	0x0100
        /*0612*/ 	.byte	0x05
	.zero		1


	//   ....[14]....
        /*0614*/ 	.word	0x00000a20
        /*0618*/ 	.word	0x000000ff
        /*061c*/ 	.word	0x00000068
        /*0620*/ 	.short	0x0100
        /*0622*/ 	.byte	0x05
	.zero		1


	//   ....[15]....
        /*0624*/ 	.word	0x00000a30
        /*0628*/ 	.word	0x000000ff
        /*062c*/ 	.word	0x00000078
        /*0630*/ 	.short	0x0100
        /*0632*/ 	.byte	0x05
	.zero		1


	//   ....[16]....
        /*0634*/ 	.word	0x00000b60
        /*0638*/ 	.word	0x000000ff
        /*063c*/ 	.word	0x00000080
        /*0640*/ 	.short	0x0100
        /*0642*/ 	.byte	0x06
	.zero		1


	//   ....[17]....
        /*0644*/ 	.word	0x00000b70
        /*0648*/ 	.word	0x000000ff
        /*064c*/ 	.word	0x00000090
        /*0650*/ 	.short	0x0100
        /*0652*/ 	.byte	0x06
	.zero		1


	//   ....[18]....
        /*0654*/ 	.word	0x00000b80
        /*0658*/ 	.word	0x000000ff
        /*065c*/ 	.word	0x00000088
        /*0660*/ 	.short	0x0100
        /*0662*/ 	.byte	0x06
	.zero		1


	//   ....[19]....
        /*0664*/ 	.word	0x00000b90
        /*0668*/ 	.word	0x000000ff
        /*066c*/ 	.word	0x00000098
        /*0670*/ 	.short	0x0100
        /*0672*/ 	.byte	0x06
	.zero		1


	//   ....[20]....
        /*0674*/ 	.word	0x00000ca0
        /*0678*/ 	.word	0x000000ff
        /*067c*/ 	.word	0x000000a0
        /*0680*/ 	.short	0x0100
        /*0682*/ 	.byte	0x05
	.zero		1


	//   ....[21]....
        /*0684*/ 	.word	0x00000cb0
        /*0688*/ 	.word	0x000000ff
        /*068c*/ 	.word	0x000000b0
        /*0690*/ 	.short	0x0100
        /*0692*/ 	.byte	0x05
	.zero		1


	//   ....[22]....
        /*0694*/ 	.word	0x00000cc0
        /*0698*/ 	.word	0x000000ff
        /*069c*/ 	.word	0x000000a8
        /*06a0*/ 	.short	0x0100
        /*06a2*/ 	.byte	0x05
	.zero		1


	//   ....[23]....
        /*06a4*/ 	.word	0x00000cd0
        /*06a8*/ 	.word	0x000000ff
        /*06ac*/ 	.word	0x000000b8
        /*06b0*/ 	.short	0x0100
        /*06b2*/ 	.byte	0x05
	.zero		1


	//   ....[24]....
        /*06b4*/ 	.word	0x00001600
        /*06b8*/ 	.word	0x00000003
        /*06bc*/ 	.word	0x000000b0
        /*06c0*/ 	.short	0x010a
        /*06c2*/ 	.byte	0xff
	.zero		1


	//   ....[25]....
        /*06c4*/ 	.word	0x00001630
        /*06c8*/ 	.word	0x00000003
        /*06cc*/ 	.word	0x000000a0
        /*06d0*/ 	.short	0x0101
        /*06d2*/ 	.byte	0xff
	.zero		1


	//   ....[26]....
        /*06d4*/ 	.word	0x00001700
        /*06d8*/ 	.word	0x000000ff
        /*06dc*/ 	.word	0x00000020
        /*06e0*/ 	.short	0x010a
        /*06e2*/ 	.byte	0x06
	.zero		1


	//   ....[27]....
        /*06e4*/ 	.word	0x00001780
        /*06e8*/ 	.word	0x000000ff
        /*06ec*/ 	.word	0x00000020
        /*06f0*/ 	.short	0x010a
        /*06f2*/ 	.byte	0x21
	.zero		1


	//   ....[28]....
        /*06f4*/ 	.word	0x000018d0
        /*06f8*/ 	.word	0x000000ff
        /*06fc*/ 	.word	0x00000020
        /*0700*/ 	.short	0x010a
        /*0702*/ 	.byte	0x08
	.zero		1


	//   ....[29]....
        /*0704*/ 	.word	0x000019e0
        /*0708*/ 	.word	0x000000ff
        /*070c*/ 	.word	0x00000058
        /*0710*/ 	.short	0x0101
        /*0712*/ 	.byte	0x04
	.zero		1


	//   ....[30]....
        /*0714*/ 	.word	0x00001a00
        /*0718*/ 	.word	0x000000ff
        /*071c*/ 	.word	0x00000020
        /*0720*/ 	.short	0x010a
        /*0722*/ 	.byte	0x06
	.zero		1


	//   ....[31]....
        /*0724*/ 	.word	0x00001a80
        /*0728*/ 	.word	0x000000ff
        /*072c*/ 	.word	0x00000020
        /*0730*/ 	.short	0x010a
        /*0732*/ 	.byte	0x11
	.zero		1


	//   ....[32]....
        /*0734*/ 	.word	0x00001bd0
        /*0738*/ 	.word	0x000000ff
        /*073c*/ 	.word	0x00000020
        /*0740*/ 	.short	0x010a
        /*0742*/ 	.byte	0x08
	.zero		1


	//   ....[33]....
        /*0744*/ 	.word	0x00001d10
        /*0748*/ 	.word	0x00000003
        /*074c*/ 	.word	0x00000060
        /*0750*/ 	.short	0x010a
        /*0752*/ 	.byte	0xff
	.zero		1


	//   ....[34]....
        /*0754*/ 	.word	0x00001e60
        /*0758*/ 	.word	0x00000000
        /*075c*/ 	.word	0x00000000
        /*0760*/ 	.short	0x0101
        /*0762*/ 	.byte	0xff
	.zero		1


	//   ....[35]....
        /*0764*/ 	.word	0x00002390
        /*0768*/ 	.word	0x000000ff
        /*076c*/ 	.word	0x00000000
        /*0770*/ 	.short	0x010a
        /*0772*/ 	.byte	0x05
	.zero		1


	//   ....[36]....
        /*0774*/ 	.word	0x00002420
        /*0778*/ 	.word	0x000000ff
        /*077c*/ 	.word	0x00000000
        /*0780*/ 	.short	0x010a
        /*0782*/ 	.byte	0x05
	.zero		1


	//   ....[37]....
        /*0784*/ 	.word	0x000024b0
        /*0788*/ 	.word	0x000000ff
        /*078c*/ 	.word	0x00000000
        /*0790*/ 	.short	0x010a
        /*0792*/ 	.byte	0x05
	.zero		1


	//   ....[38]....
        /*0794*/ 	.word	0x00002550
        /*0798*/ 	.word	0x00000000
        /*079c*/ 	.word	0x00000000
        /*07a0*/ 	.short	0x010a
        /*07a2*/ 	.byte	0xff
	.zero		1


	//   ....[39]....
        /*07a4*/ 	.word	0x00002670
        /*07a8*/ 	.word	0x00000002
        /*07ac*/ 	.word	0x000000a0
        /*07b0*/ 	.short	0x010a
        /*07b2*/ 	.byte	0xff
	.zero		1


	//   ....[40]....
        /*07b4*/ 	.word	0x000026d0
        /*07b8*/ 	.word	0x00000004
        /*07bc*/ 	.word	0x00000000
        /*07c0*/ 	.short	0x0101
        /*07c2*/ 	.byte	0xff
	.zero		1


	//   ....[41]....
        /*07c4*/ 	.word	0x000026f0
        /*07c8*/ 	.word	0x000000ff
        /*07cc*/ 	.word	0x00000070
        /*07d0*/ 	.short	0x010a
        /*07d2*/ 	.byte	0x05
	.zero		1


	//   ....[42]....
        /*07d4*/ 	.word	0x00002810
        /*07d8*/ 	.word	0x00000002
        /*07dc*/ 	.word	0x00000060
        /*07e0*/ 	.short	0x010a
        /*07e2*/ 	.byte	0xff
	.zero		1


	//   ....[43]....
        /*07e4*/ 	.word	0x00002920
        /*07e8*/ 	.word	0x00000002
        /*07ec*/ 	.word	0x00000000
        /*07f0*/ 	.short	0x0101
        /*07f2*/ 	.byte	0xff
	.zero		1


	//   ....[44]....
        /*07f4*/ 	.word	0x000029b0
        /*07f8*/ 	.word	0x000000ff
        /*07fc*/ 	.word	0x00000070
        /*0800*/ 	.short	0x0106
        /*0802*/ 	.byte	0x05
	.zero		1


	//   ....[45]....
        /*0804*/ 	.word	0x000029d0
        /*0808*/ 	.word	0x000000ff
        /*080c*/ 	.word	0x00000070
        /*0810*/ 	.short	0x010a
        /*0812*/ 	.byte	0x05
	.zero		1


	//   ....[46]....
        /*0814*/ 	.word	0x00002a60
        /*0818*/ 	.word	0x000000ff
        /*081c*/ 	.word	0x00000070
        /*0820*/ 	.short	0x0106
        /*0822*/ 	.byte	0x04
	.zero		1


	//   ....[47]....
        /*0824*/ 	.word	0x00002aa0
        /*0828*/ 	.word	0x00000000
        /*082c*/ 	.word	0x00000070
        /*0830*/ 	.short	0x010a
        /*0832*/ 	.byte	0xff
	.zero		1


	//   ....[48]....
        /*0834*/ 	.word	0x00002fe0
        /*0838*/ 	.word	0x00000000
        /*083c*/ 	.word	0x00000060
        /*0840*/ 	.short	0x010a
        /*0842*/ 	.byte	0xff
	.zero		1


	//   ....[49]....
        /*0844*/ 	.word	0x000030f0
        /*0848*/ 	.word	0x00000003
        /*084c*/ 	.word	0x00000000
        /*0850*/ 	.short	0x0101
        /*0852*/ 	.byte	0xff
	.zero		1


	//   ....[50]....
        /*0854*/ 	.word	0x00003100
        /*0858*/ 	.word	0x000000ff
        /*085c*/ 	.word	0x00000000
        /*0860*/ 	.short	0x010a
        /*0862*/ 	.byte	0x05
	.zero		1


	//   ....[51]....
        /*0864*/ 	.word	0x00003110
        /*0868*/ 	.word	0x000000ff
        /*086c*/ 	.word	0x00000090
        /*0870*/ 	.short	0x010a
        /*0872*/ 	.byte	0x0e
	.zero		1


	//   ....[52]....
        /*0874*/ 	.word	0x000031e0
        /*0878*/ 	.word	0x000000ff
        /*087c*/ 	.word	0x00000000
        /*0880*/ 	.short	0x010a
        /*0882*/ 	.byte	0x07
	.zero		1


	//   ....[53]....
        /*0884*/ 	.word	0x00003310
        /*0888*/ 	.word	0x000000ff
        /*088c*/ 	.word	0x00000000
        /*0890*/ 	.short	0x010a
        /*0892*/ 	.byte	0x13
	.zero		1


	//   ....[54]....
        /*0894*/ 	.word	0x000035c0
        /*0898*/ 	.word	0x000000ff
        /*089c*/ 	.word	0x00000000
        /*08a0*/ 	.short	0x010a
        /*08a2*/ 	.byte	0x05
	.zero		1


	//   ....[55]....
        /*08a4*/ 	.word	0x00003650
        /*08a8*/ 	.word	0x000000ff
        /*08ac*/ 	.word	0x00000000
        /*08b0*/ 	.short	0x010a
        /*08b2*/ 	.byte	0x06
	.zero		1


	//   ....[56]....
        /*08b4*/ 	.word	0x00003b10
        /*08b8*/ 	.word	0x00000003
        /*08bc*/ 	.word	0x00000060
        /*08c0*/ 	.short	0x010a
        /*08c2*/ 	.byte	0xff
	.zero		1


	//   ....[57]....
        /*08c4*/ 	.word	0x00003c80
        /*08c8*/ 	.word	0x00000000
        /*08cc*/ 	.word	0x00000000
        /*08d0*/ 	.short	0x0101
        /*08d2*/ 	.byte	0xff
	.zero		1


	//   ....[58]....
        /*08d4*/ 	.word	0x000040f0
        /*08d8*/ 	.word	0x000000ff
        /*08dc*/ 	.word	0x00000058
        /*08e0*/ 	.short	0x010a
        /*08e2*/ 	.byte	0x1f
	.zero		1


	//   ....[59]....
        /*08e4*/ 	.word	0x000042c0
        /*08e8*/ 	.word	0x000000ff
        /*08ec*/ 	.word	0x00000048
        /*08f0*/ 	.short	0x010a
        /*08f2*/ 	.byte	0x1f
	.zero		1


	//   ....[60]....
        /*08f4*/ 	.word	0x00004790
        /*08f8*/ 	.word	0x000000ff
        /*08fc*/ 	.word	0x00000040
        /*0900*/ 	.short	0x010b
        /*0902*/ 	.byte	0x1f
	.zero		1


	//   ....[61]....
        /*0904*/ 	.word	0x000047a0
        /*0908*/ 	.word	0x000000ff
        /*090c*/ 	.word	0x00000000
        /*0910*/ 	.short	0x0101
        /*0912*/ 	.byte	0x27
	.zero		1


	//   ....[62]....
        /*0914*/ 	.word	0x000047e0
        /*0918*/ 	.word	0x00000000
        /*091c*/ 	.word	0x00000048
        /*0920*/ 	.short	0x010a
        /*0922*/ 	.byte	0xff
	.zero		1


	//   ....[63]....
        /*0924*/ 	.word	0x00004a90
        /*0928*/ 	.word	0x000000ff
        /*092c*/ 	.word	0x00000060
        /*0930*/ 	.short	0x010a
        /*0932*/ 	.byte	0x04
	.zero		1


	//   ....[64]....
        /*0934*/ 	.word	0x00004b90
        /*0938*/ 	.word	0x000000ff
        /*093c*/ 	.word	0x00000000
        /*0940*/ 	.short	0x0101
        /*0942*/ 	.byte	0x04
	.zero		1


	//   ....[65]....
        /*0944*/ 	.word	0x000056e0
        /*0948*/ 	.word	0x000000ff
        /*094c*/ 	.word	0x00000040
        /*0950*/ 	.short	0x010a
        /*0952*/ 	.byte	0x08
	.zero		1


	//   ....[66]....
        /*0954*/ 	.word	0x00005720
        /*0958*/ 	.word	0x000000ff
        /*095c*/ 	.word	0x00000080
        /*0960*/ 	.short	0x010a
        /*0962*/ 	.byte	0x04
	.zero		1


	//   ....[67]....
        /*0964*/ 	.word	0x00005830
        /*0968*/ 	.word	0x000000ff
        /*096c*/ 	.word	0x00000040
        /*0970*/ 	.short	0x010a
        /*0972*/ 	.byte	0x04
	.zero		1


	//   ....[68]....
        /*0974*/ 	.word	0x00005be0
        /*0978*/ 	.word	0x000000ff
        /*097c*/ 	.word	0x00000000
        /*0980*/ 	.short	0x0101
        /*0982*/ 	.byte	0x04
	.zero		1


	//   ....[69]....
        /*0984*/ 	.word	0x00005cb0
        /*0988*/ 	.word	0x000000ff
        /*098c*/ 	.word	0x00000080
        /*0990*/ 	.short	0x010a
        /*0992*/ 	.byte	0x04
	.zero		1


	//   ....[70]....
        /*0994*/ 	.word	0x000090f0
        /*0998*/ 	.word	0x000000ff
        /*099c*/ 	.word	0x00000000
        /*09a0*/ 	.short	0x0101
        /*09a2*/ 	.byte	0x05
	.zero		1


	//   ....[71]....
        /*09a4*/ 	.word	0x0000a8e0
        /*09a8*/ 	.word	0x00000003
        /*09ac*/ 	.word	0x000000b0
        /*09b0*/ 	.short	0x010a
        /*09b2*/ 	.byte	0xff
	.zero		1


	//   ....[72]....
        /*09b4*/ 	.word	0x0000a940
        /*09b8*/ 	.word	0x00000000
        /*09bc*/ 	.word	0x00000020
        /*09c0*/ 	.short	0x010a
        /*09c2*/ 	.byte	0xff
	.zero		1


	//   ....[73]....
        /*09c4*/ 	.word	0x0000a9a0
        /*09c8*/ 	.word	0x00000000
        /*09cc*/ 	.word	0x00000020
        /*09d0*/ 	.short	0x010a
        /*09d2*/ 	.byte	0xff
	.zero		1


	//   ....[74]....
        /*09d4*/ 	.word	0x0000a9f0
        /*09d8*/ 	.word	0x00000003
        /*09dc*/ 	.word	0x00000060
        /*09e0*/ 	.short	0x010a
        /*09e2*/ 	.byte	0xff
	.zero		1


	//   ....[75]....
        /*09e4*/ 	.word	0x0000aa50
        /*09e8*/ 	.word	0x00000000
        /*09ec*/ 	.word	0x00000000
        /*09f0*/ 	.short	0x010a
        /*09f2*/ 	.byte	0xff
	.zero		1


	//   ....[76]....
        /*09f4*/ 	.word	0x0000aab0
        /*09f8*/ 	.word	0x00000000
        /*09fc*/ 	.word	0x00000000
        /*0a00*/ 	.short	0x010a
        /*0a02*/ 	.byte	0xff
	.zero		1


	//   ....[77]....
        /*0a04*/ 	.word	0x0000ab10
        /*0a08*/ 	.word	0x00000000
        /*0a0c*/ 	.word	0x00000000
        /*0a10*/ 	.short	0x010a
        /*0a12*/ 	.byte	0xff
	.zero		1


	//   ....[78]....
        /*0a14*/ 	.word	0x0000ab60
        /*0a18*/ 	.word	0x00000002
        /*0a1c*/ 	.word	0x000000a0
        /*0a20*/ 	.short	0x010a
        /*0a22*/ 	.byte	0xff
	.zero		1


	//   ....[79]....
        /*0a24*/ 	.word	0x0000abc0
        /*0a28*/ 	.word	0x00000002
        /*0a2c*/ 	.word	0x00000070
        /*0a30*/ 	.short	0x010a
        /*0a32*/ 	.byte	0xff
	.zero		1


	//   ....[80]....
        /*0a34*/ 	.word	0x0000ac10
        /*0a38*/ 	.word	0x00000002
        /*0a3c*/ 	.word	0x00000060
        /*0a40*/ 	.short	0x010a
        /*0a42*/ 	.byte	0xff
	.zero		1


	//   ....[81]....
        /*0a44*/ 	.word	0x0000ac70
        /*0a48*/ 	.word	0x00000000
        /*0a4c*/ 	.word	0x00000070
        /*0a50*/ 	.short	0x010a
        /*0a52*/ 	.byte	0xff
	.zero		1


	//   ....[82]....
        /*0a54*/ 	.word	0x0000acc0
        /*0a58*/ 	.word	0x00000000
        /*0a5c*/ 	.word	0x00000060
        /*0a60*/ 	.short	0x010a
        /*0a62*/ 	.byte	0xff
	.zero		1


	//   ....[83]....
        /*0a64*/ 	.word	0x0000ad20
        /*0a68*/ 	.word	0x00000003
        /*0a6c*/ 	.word	0x00000090
        /*0a70*/ 	.short	0x010a
        /*0a72*/ 	.byte	0xff
	.zero		1


	//   ....[84]....
        /*0a74*/ 	.word	0x0000ad80
        /*0a78*/ 	.word	0x00000000
        /*0a7c*/ 	.word	0x00000000
        /*0a80*/ 	.short	0x010a
        /*0a82*/ 	.byte	0xff
	.zero		1


	//   ....[85]....
        /*0a84*/ 	.word	0x0000ade0
        /*0a88*/ 	.word	0x00000000
        /*0a8c*/ 	.word	0x00000000
        /*0a90*/ 	.short	0x010a
        /*0a92*/ 	.byte	0xff
	.zero		1


	//   ....[86]....
        /*0a94*/ 	.word	0x0000ae40
        /*0a98*/ 	.word	0x00000000
        /*0a9c*/ 	.word	0x00000000
        /*0aa0*/ 	.short	0x010a
        /*0aa2*/ 	.byte	0xff
	.zero		1


	//   ....[87]....
        /*0aa4*/ 	.word	0x0000ae90
        /*0aa8*/ 	.word	0x00000003
        /*0aac*/ 	.word	0x00000060
        /*0ab0*/ 	.short	0x010a
        /*0ab2*/ 	.byte	0xff
	.zero		1


	//   ....[88]....
        /*0ab4*/ 	.word	0x0000aef0
        /*0ab8*/ 	.word	0x00000000
        /*0abc*/ 	.word	0x00000058
        /*0ac0*/ 	.short	0x010a
        /*0ac2*/ 	.byte	0xff
	.zero		1


	//   ....[89]....
        /*0ac4*/ 	.word	0x0000af50
        /*0ac8*/ 	.word	0x00000003
        /*0acc*/ 	.word	0x00000048
        /*0ad0*/ 	.short	0x010a
        /*0ad2*/ 	.byte	0xff
	.zero		1


	//   ....[90]....
        /*0ad4*/ 	.word	0x0000afb0
        /*0ad8*/ 	.word	0x00000000
        /*0adc*/ 	.word	0x00000060
        /*0ae0*/ 	.short	0x010a
        /*0ae2*/ 	.byte	0xff
	.zero		1


	//   ....[91]....
        /*0ae4*/ 	.word	0x0000b030
        /*0ae8*/ 	.word	0x00000003
        /*0aec*/ 	.word	0x00000040
        /*0af0*/ 	.short	0x010a
        /*0af2*/ 	.byte	0xff
	.zero		1


	//   ....[92]....
        /*0af4*/ 	.word	0x0000b0b0
        /*0af8*/ 	.word	0x00000003
        /*0afc*/ 	.word	0x00000080
        /*0b00*/ 	.short	0x010a
        /*0b02*/ 	.byte	0xff
	.zero		1


	//----- nvinfo : EIATTR_NUM_MBARRIERS
	.align		4
.L_46:
        /*0b04*/ 	.byte	0x03, 0x38
        /*0b06*/ 	.short	0x0018


	//----- nvinfo : EIATTR_EXIT_INSTR_OFFSETS
	.align		4
        /*0b08*/ 	.byte	0x04, 0x1c
        /*0b0a*/ 	.short	(.L_48 - .L_47)


	//   ....[0]....
.L_47:
        /*0b0c*/ 	.word	0x00002580


	//   ....[1]....
        /*0b10*/ 	.word	0x00002a70


	//   ....[2]....
        /*0b14*/ 	.word	0x00002ad0


	//   ....[3]....
        /*0b18*/ 	.word	0x000038b0


	//   ....[4]....
        /*0b1c*/ 	.word	0x00004810


	//   ....[5]....
        /*0b20*/ 	.word	0x00004850


	//   ....[6]....
        /*0b24*/ 	.word	0x0000a8d0


	//----- nvinfo : EIATTR_MAX_THREADS
	.align		4
.L_48:
        /*0b28*/ 	.byte	0x04, 0x05
        /*0b2a*/ 	.short	(.L_50 - .L_49)
.L_49:
        /*0b2c*/ 	.word	0x00000100
        /*0b30*/ 	.word	0x00000001
        /*0b34*/ 	.word	0x00000001


	//----- nvinfo : EIATTR_CRS_STACK_SIZE
	.align		4
.L_50:
        /*0b38*/ 	.byte	0x04, 0x1e
        /*0b3a*/ 	.short	(.L_52 - .L_51)
.L_51:
        /*0b3c*/ 	.word	0x00000000


	//----- nvinfo : EIATTR_CBANK_PARAM_SIZE
	.align		4
.L_52:
        /*0b40*/ 	.byte	0x03, 0x19
        /*0b42*/ 	.short	0x0800


	//----- nvinfo : EIATTR_PARAM_CBANK
	.align		4
        /*0b44*/ 	.byte	0x04, 0x0a
        /*0b46*/ 	.short	(.L_54 - .L_53)
	.align		4
.L_53:
        /*0b48*/ 	.word	index@(.nv.constant0._ZN7cutlass13device_kernelINS_4gemm6kernel13GemmUniversalIN4cute5tupleIJiiiiEEENS1_10collective13CollectiveMmaINS1_35MainloopSm100TmaUmmaWarpSpecializedILi4ELi2ELi2ENS5_IJNS4_1CILi1EEESB_SB_EEEEENS5_IJNSA_ILi128EEENSA_ILi176EEESE_EEENS_12float_e4m3_tENS5_IJlSB_lEEESH_SI_NS4_8TiledMMAINS4_8MMA_AtomIJNS4_10MMA_TraitsINS4_19SM100_MMA_F8F6F4_SSEJSH_SH_fSE_SF_NS4_17integral_constantINS4_4UMMA5MajorELSP_0EEESQ_NSN_INSO_7ScaleInELSR_0EEESS_EEEEEENS4_6LayoutISC_NS5_IJNSA_ILi0EEESW_SW_EEEEENS5_IJNS4_10UnderscoreESZ_SZ_EEEEENS4_13SM90_TMA_LOADENS4_14ComposedLayoutINS4_7SwizzleILi3ELi4ELi3EEENS4_18smem_ptr_flag_bitsILi8EEENSV_INS5_IJNSA_ILi8EEESE_EEENS5_IJSE_SB_EEEEEEEvNS4_8identityES12_S1C_vS1D_EENS_8epilogue10collective18CollectiveEpilogueINS1F_23Sm100TmaWarpSpecializedILi1ELi1ELi176ELb0ELb0EEEJSG_NS5_IJNSV_ISE_SB_EENSV_ISF_SB_EEEEESH_SI_SH_SI_NS1F_6fusion15FusionCallbacksIS1J_NS1N_17LinearCombinationISH_fSH_fLNS_15FloatRoundStyleE2EEESG_S1M_JEEENS4_5SM1004TMEM4LOAD26SM100_TMEM_LOAD_32dp32b16xES12_NS13_INS14_ILi0ELi4ELi3EEES17_NSV_INS5_IJS18_NSA_ILi16EEEEEENS5_IJS1Y_SB_EEEEEEENS4_39AutoVectorizingCopyWithAssumedAlignmentILi128EEENS4_14SM90_TMA_STOREES22_S24_S24_EEEvvEEEEvNT_6ParamsE)
        /*0b4c*/ 	.short	0x0380
        /*0b4e*/ 	.short	0x0800


	//----- nvinfo : EIATTR_SW_WAR
	.align		4
.L_54:
        /*0b50*/ 	.byte	0x04, 0x36
        /*0b52*/ 	.short	(.L_56 - .L_55)
.L_55:
        /*0b54*/ 	.word	0x00000008
.L_56:


//--------------------- .nv.callgraph             --------------------------
	.section	.nv.callgraph,"",@"SHT_CUDA_CALLGRAPH"
	.align	4
	.sectionentsize	8
	.align		4
        /*0000*/ 	.word	0x00000000
	.align		4
        /*0004*/ 	.word	0xffffffff
	.align		4
        /*0008*/ 	.word	index@(_ZN7cutlass13device_kernelINS_4gemm6kernel13GemmUniversalIN4cute5tupleIJiiiiEEENS1_10collective13CollectiveMmaINS1_35MainloopSm100TmaUmmaWarpSpecializedILi4ELi2ELi2ENS5_IJNS4_1CILi1EEESB_SB_EEEEENS5_IJNSA_ILi128EEENSA_ILi176EEESE_EEENS_12float_e4m3_tENS5_IJlSB_lEEESH_SI_NS4_8TiledMMAINS4_8MMA_AtomIJNS4_10MMA_TraitsINS4_19SM100_MMA_F8F6F4_SSEJSH_SH_fSE_SF_NS4_17integral_constantINS4_4UMMA5MajorELSP_0EEESQ_NSN_INSO_7ScaleInELSR_0EEESS_EEEEEENS4_6LayoutISC_NS5_IJNSA_ILi0EEESW_SW_EEEEENS5_IJNS4_10UnderscoreESZ_SZ_EEEEENS4_13SM90_TMA_LOADENS4_14ComposedLayoutINS4_7SwizzleILi3ELi4ELi3EEENS4_18smem_ptr_flag_bitsILi8EEENSV_INS5_IJNSA_ILi8EEESE_EEENS5_IJSE_SB_EEEEEEEvNS4_8identityES12_S1C_vS1D_EENS_8epilogue10collective18CollectiveEpilogueINS1F_23Sm100TmaWarpSpecializedILi1ELi1ELi176ELb0ELb0EEEJSG_NS5_IJNSV_ISE_SB_EENSV_ISF_SB_EEEEESH_SI_SH_SI_NS1F_6fusion15FusionCallbacksIS1J_NS1N_17LinearCombinationISH_fSH_fLNS_15FloatRoundStyleE2EEESG_S1M_JEEENS4_5SM1004TMEM4LOAD26SM100_TMEM_LOAD_32dp32b16xES12_NS13_INS14_ILi0ELi4ELi3EEES17_NSV_INS5_IJS18_NSA_ILi16EEEEEENS5_IJS1Y_SB_EEEEEEENS4_39AutoVectorizingCopyWithAssumedAlignmentILi128EEENS4_14SM90_TMA_STOREES22_S24_S24_EEEvvEEEEvNT_6ParamsE)
	.align		4
        /*000c*/ 	.word	index@(__assertfail)
	.align		4
        /*0010*/ 	.word	0x00000000
	.align		4
        /*0014*/ 	.word	0xfffffffe
	.align		4
        /*0018*/ 	.word	0x00000000
	.align		4
        /*001c*/ 	.word	0xfffffffd
	.align		4
        /*0020*/ 	.word	0x00000000
	.align		4
        /*0024*/ 	.word	0xfffffffc


//--------------------- .nv.constant4             --------------------------
	.section	.nv.constant4,"a",@progbits
	.align	8
	.align		8
.nv.constant4:
        /*0000*/ 	.dword	__assertfail
	.align		8
        /*0008*/ 	.dword	__unnamed_1
	.align		8
        /*0010*/ 	.dword	_ZN40_INTERNAL_391111b2_4_k_cu_801daa0b_187244cuda3std3__45__cpo5beginE
	.align		8
        /*0018*/ 	.dword	_ZN40_INTERNAL_391111b2_4_k_cu_801daa0b_187244cuda3std3__45__cpo3endE
	.align		8
        /*0020*/ 	.dword	_ZN40_INTERNAL_391111b2_4_k_cu_801daa0b_187244cuda3std3__45__cpo6cbeginE
	.align		8
        /*0028*/ 	.dword	_ZN40_INTERNAL_391111b2_4_k_cu_801daa0b_187244cuda3std3__45__cpo4cendE
	.align		8
        /*0030*/ 	.dword	_ZN40_INTERNAL_391111b2_4_k_cu_801daa0b_187244cuda3std3__442_GLOBAL__N__391111b2_4_k_cu_801daa0b_187246ignoreE
	.align		8
        /*0038*/ 	.dword	_ZN40_INTERNAL_391111b2_4_k_cu_801daa0b_187244cuda3std3__419piecewise_constructE
	.align		8
        /*0040*/ 	.dword	_ZN40_INTERNAL_391111b2_4_k_cu_801daa0b_187244cuda3std3__48in_placeE
	.align		8
        /*0048*/ 	.dword	_ZN40_INTERNAL_391111b2_4_k_cu_801daa0b_187244cuda3std6ranges3__45__cpo4swapE
	.align		8
        /*0050*/ 	.dword	_ZN40_INTERNAL_391111b2_4_k_cu_801daa0b_187244cuda3std6ranges3__45__cpo9iter_moveE
	.align		8
        /*0058*/ 	.dword	_ZN40_INTERNAL_391111b2_4_k_cu_801daa0b_187244cute7productE
	.align		8
        /*0060*/ 	.dword	_ZN40_INTERNAL_391111b2_4_k_cu_801daa0b_187244cute1_E
	.align		8
        /*0068*/ 	.dword	$str$25
	.align		8
        /*0070*/ 	.dword	$str$26


//--------------------- .text._ZN7cutlass13device_kernelINS_4gemm6kernel13GemmUniversalIN4cute5tupleIJiiiiEEENS1_10collective13CollectiveMmaINS1_35MainloopSm100TmaUmmaWarpSpecializedILi4ELi2ELi2ENS5_IJNS4_1CILi1EEESB_SB_EEEEENS5_IJNSA_ILi128EEENSA_ILi176EEESE_EEENS_12float_e4m3_tENS5_IJlSB_lEEESH_SI_NS4_8TiledMMAINS4_8MMA_AtomIJNS4_10MMA_TraitsINS4_19SM100_MMA_F8F6F4_SSEJSH_SH_fSE_SF_NS4_17integral_constantINS4_4UMMA5MajorELSP_0EEESQ_NSN_INSO_7ScaleInELSR_0EEESS_EEEEEENS4_6LayoutISC_NS5_IJNSA_ILi0EEESW_SW_EEEEENS5_IJNS4_10UnderscoreESZ_SZ_EEEEENS4_13SM90_TMA_LOADENS4_14ComposedLayoutINS4_7SwizzleILi3ELi4ELi3EEENS4_18smem_ptr_flag_bitsILi8EEENSV_INS5_IJNSA_ILi8EEESE_EEENS5_IJSE_SB_EEEEEEEvNS4_8identityES12_S1C_vS1D_EENS_8epilogue10collective18CollectiveEpilogueINS1F_23Sm100TmaWarpSpecializedILi1ELi1ELi176ELb0ELb0EEEJSG_NS5_IJNSV_ISE_SB_EENSV_ISF_SB_EEEEESH_SI_SH_SI_NS1F_6fusion15FusionCallbacksIS1J_NS1N_17LinearCombinationISH_fSH_fLNS_15FloatRoundStyleE2EEESG_S1M_JEEENS4_5SM1004TMEM4LOAD26SM100_TMEM_LOAD_32dp32b16xES12_NS13_INS14_ILi0ELi4ELi3EEES17_NSV_INS5_IJS18_NSA_ILi16EEEEEENS5_IJS1Y_SB_EEEEEEENS4_39AutoVectorizingCopyWithAssumedAlignmentILi128EEENS4_14SM90_TMA_STOREES22_S24_S24_EEEvvEEEEvNT_6ParamsE --------------------------
	.section	.text._ZN7cutlass13device_kernelINS_4gemm6kernel13GemmUniversalIN4cute5tupleIJiiiiEEENS1_10collective13CollectiveMmaINS1_35MainloopSm100TmaUmmaWarpSpecializedILi4ELi2ELi2ENS5_IJNS4_1CILi1EEESB_SB_EEEEENS5_IJNSA_ILi128EEENSA_ILi176EEESE_EEENS_12float_e4m3_tENS5_IJlSB_lEEESH_SI_NS4_8TiledMMAINS4_8MMA_AtomIJNS4_10MMA_TraitsINS4_19SM100_MMA_F8F6F4_SSEJSH_SH_fSE_SF_NS4_17integral_constantINS4_4UMMA5MajorELSP_0EEESQ_NSN_INSO_7ScaleInELSR_0EEESS_EEEEEENS4_6LayoutISC_NS5_IJNSA_ILi0EEESW_SW_EEEEENS5_IJNS4_10UnderscoreESZ_SZ_EEEEENS4_13SM90_TMA_LOADENS4_14ComposedLayoutINS4_7SwizzleILi3ELi4ELi3EEENS4_18smem_ptr_flag_bitsILi8EEENSV_INS5_IJNSA_ILi8EEESE_EEENS5_IJSE_SB_EEEEEEEvNS4_8identityES12_S1C_vS1D_EENS_8epilogue10collective18CollectiveEpilogueINS1F_23Sm100TmaWarpSpecializedILi1ELi1ELi176ELb0ELb0EEEJSG_NS5_IJNSV_ISE_SB_EENSV_ISF_SB_EEEEESH_SI_SH_SI_NS1F_6fusion15FusionCallbacksIS1J_NS1N_17LinearCombinationISH_fSH_fLNS_15FloatRoundStyleE2EEESG_S1M_JEEENS4_5SM1004TMEM4LOAD26SM100_TMEM_LOAD_32dp32b16xES12_NS13_INS14_ILi0ELi4ELi3EEES17_NSV_INS5_IJS18_NSA_ILi16EEEEEENS5_IJS1Y_SB_EEEEEEENS4_39AutoVectorizingCopyWithAssumedAlignmentILi128EEENS4_14SM90_TMA_STOREES22_S24_S24_EEEvvEEEEvNT_6ParamsE,"ax",@progbits
	.align	128
.text._ZN7cutlass13device_kernelINS_4gemm6kernel13GemmUniversalIN4cute5tupleIJiiiiEEENS1_10collective13CollectiveMmaINS1_35MainloopSm100TmaUmmaWarpSpecializedILi4ELi2ELi2ENS5_IJNS4_1CILi1EEESB_SB_EEEEENS5_IJNSA_ILi128EEENSA_ILi176EEESE_EEENS_12float_e4m3_tENS5_IJlSB_lEEESH_SI_NS4_8TiledMMAINS4_8MMA_AtomIJNS4_10MMA_TraitsINS4_19SM100_MMA_F8F6F4_SSEJSH_SH_fSE_SF_NS4_17integral_constantINS4_4UMMA5MajorELSP_0EEESQ_NSN_INSO_7ScaleInELSR_0EEESS_EEEEEENS4_6LayoutISC_NS5_IJNSA_ILi0EEESW_SW_EEEEENS5_IJNS4_10UnderscoreESZ_SZ_EEEEENS4_13SM90_TMA_LOADENS4_14ComposedLayoutINS4_7SwizzleILi3ELi4ELi3EEENS4_18smem_ptr_flag_bitsILi8EEENSV_INS5_IJNSA_ILi8EEESE_EEENS5_IJSE_SB_EEEEEEEvNS4_8identityES12_S1C_vS1D_EENS_8epilogue10collective18CollectiveEpilogueINS1F_23Sm100TmaWarpSpecializedILi1ELi1ELi176ELb0ELb0EEEJSG_NS5_IJNSV_ISE_SB_EENSV_ISF_SB_EEEEESH_SI_SH_SI_NS1F_6fusion15FusionCallbacksIS1J_NS1N_17LinearCombinationISH_fSH_fLNS_15FloatRoundStyleE2EEESG_S1M_JEEENS4_5SM1004TMEM4LOAD26SM100_TMEM_LOAD_32dp32b16xES12_NS13_INS14_ILi0ELi4ELi3EEES17_NSV_INS5_IJS18_NSA_ILi16EEEEEENS5_IJS1Y_SB_EEEEEEENS4_39AutoVectorizingCopyWithAssumedAlignmentILi128EEENS4_14SM90_TMA_STOREES22_S24_S24_EEEvvEEEEvNT_6ParamsE:
        .type           _ZN7cutlass13device_kernelINS_4gemm6kernel13GemmUniversalIN4cute5tupleIJiiiiEEENS1_10collective13CollectiveMmaINS1_35MainloopSm100TmaUmmaWarpSpecializedILi4ELi2ELi2ENS5_IJNS4_1CILi1EEESB_SB_EEEEENS5_IJNSA_ILi128EEENSA_ILi176EEESE_EEENS_12float_e4m3_tENS5_IJlSB_lEEESH_SI_NS4_8TiledMMAINS4_8MMA_AtomIJNS4_10MMA_TraitsINS4_19SM100_MMA_F8F6F4_SSEJSH_SH_fSE_SF_NS4_17integral_constantINS4_4UMMA5MajorELSP_0EEESQ_NSN_INSO_7ScaleInELSR_0EEESS_EEEEEENS4_6LayoutISC_NS5_IJNSA_ILi0EEESW_SW_EEEEENS5_IJNS4_10UnderscoreESZ_SZ_EEEEENS4_13SM90_TMA_LOADENS4_14ComposedLayoutINS4_7SwizzleILi3ELi4ELi3EEENS4_18smem_ptr_flag_bitsILi8EEENSV_INS5_IJNSA_ILi8EEESE_EEENS5_IJSE_SB_EEEEEEEvNS4_8identityES12_S1C_vS1D_EENS_8epilogue10collective18CollectiveEpilogueINS1F_23Sm100TmaWarpSpecializedILi1ELi1ELi176ELb0ELb0EEEJSG_NS5_IJNSV_ISE_SB_EENSV_ISF_SB_EEEEESH_SI_SH_SI_NS1F_6fusion15FusionCallbacksIS1J_NS1N_17LinearCombinationISH_fSH_fLNS_15FloatRoundStyleE2EEESG_S1M_JEEENS4_5SM1004TMEM4LOAD26SM100_TMEM_LOAD_32dp32b16xES12_NS13_INS14_ILi0ELi4ELi3EEES17_NSV_INS5_IJS18_NSA_ILi16EEEEEENS5_IJS1Y_SB_EEEEEEENS4_39AutoVectorizingCopyWithAssumedAlignmentILi128EEENS4_14SM90_TMA_STOREES22_S24_S24_EEEvvEEEEvNT_6ParamsE,@function
        .size           _ZN7cutlass13device_kernelINS_4gemm6kernel13GemmUniversalIN4cute5tupleIJiiiiEEENS1_10collective13CollectiveMmaINS1_35MainloopSm100TmaUmmaWarpSpecializedILi4ELi2ELi2ENS5_IJNS4_1CILi1EEESB_SB_EEEEENS5_IJNSA_ILi128EEENSA_ILi176EEESE_EEENS_12float_e4m3_tENS5_IJlSB_lEEESH_SI_NS4_8TiledMMAINS4_8MMA_AtomIJNS4_10MMA_TraitsINS4_19SM100_MMA_F8F6F4_SSEJSH_SH_fSE_SF_NS4_17integral_constantINS4_4UMMA5MajorELSP_0EEESQ_NSN_INSO_7ScaleInELSR_0EEESS_EEEEEENS4_6LayoutISC_NS5_IJNSA_ILi0EEESW_SW_EEEEENS5_IJNS4_10UnderscoreESZ_SZ_EEEEENS4_13SM90_TMA_LOADENS4_14ComposedLayoutINS4_7SwizzleILi3ELi4ELi3EEENS4_18smem_ptr_flag_bitsILi8EEENSV_INS5_IJNSA_ILi8EEESE_EEENS5_IJSE_SB_EEEEEEEvNS4_8identityES12_S1C_vS1D_EENS_8epilogue10collective18CollectiveEpilogueINS1F_23Sm100TmaWarpSpecializedILi1ELi1ELi176ELb0ELb0EEEJSG_NS5_IJNSV_ISE_SB_EENSV_ISF_SB_EEEEESH_SI_SH_SI_NS1F_6fusion15FusionCallbacksIS1J_NS1N_17LinearCombinationISH_fSH_fLNS_15FloatRoundStyleE2EEESG_S1M_JEEENS4_5SM1004TMEM4LOAD26SM100_TMEM_LOAD_32dp32b16xES12_NS13_INS14_ILi0ELi4ELi3EEES17_NSV_INS5_IJS18_NSA_ILi16EEEEEENS5_IJS1Y_SB_EEEEEEENS4_39AutoVectorizingCopyWithAssumedAlignmentILi128EEENS4_14SM90_TMA_STOREES22_S24_S24_EEEvvEEEEvNT_6ParamsE,(.L_x_131 - _ZN7cutlass13device_kernelINS_4gemm6kernel13GemmUniversalIN4cute5tupleIJiiiiEEENS1_10collective13CollectiveMmaINS1_35MainloopSm100TmaUmmaWarpSpecializedILi4ELi2ELi2ENS5_IJNS4_1CILi1EEESB_SB_EEEEENS5_IJNSA_ILi128EEENSA_ILi176EEESE_EEENS_12float_e4m3_tENS5_IJlSB_lEEESH_SI_NS4_8TiledMMAINS4_8MMA_AtomIJNS4_10MMA_TraitsINS4_19SM100_MMA_F8F6F4_SSEJSH_SH_fSE_SF_NS4_17integral_constantINS4_4UMMA5MajorELSP_0EEESQ_NSN_INSO_7ScaleInELSR_0EEESS_EEEEEENS4_6LayoutISC_NS5_IJNSA_ILi0EEESW_SW_EEEEENS5_IJNS4_10UnderscoreESZ_SZ_EEEEENS4_13SM90_TMA_LOADENS4_14ComposedLayoutINS4_7SwizzleILi3ELi4ELi3EEENS4_18smem_ptr_flag_bitsILi8EEENSV_INS5_IJNSA_ILi8EEESE_EEENS5_IJSE_SB_EEEEEEEvNS4_8identityES12_S1C_vS1D_EENS_8epilogue10collective18CollectiveEpilogueINS1F_23Sm100TmaWarpSpecializedILi1ELi1ELi176ELb0ELb0EEEJSG_NS5_IJNSV_ISE_SB_EENSV_ISF_SB_EEEEESH_SI_SH_SI_NS1F_6fusion15FusionCallbacksIS1J_NS1N_17LinearCombinationISH_fSH_fLNS_15FloatRoundStyleE2EEESG_S1M_JEEENS4_5SM1004TMEM4LOAD26SM100_TMEM_LOAD_32dp32b16xES12_NS13_INS14_ILi0ELi4ELi3EEES17_NSV_INS5_IJS18_NSA_ILi16EEEEEENS5_IJS1Y_SB_EEEEEEENS4_39AutoVectorizingCopyWithAssumedAlignmentILi128EEENS4_14SM90_TMA_STOREES22_S24_S24_EEEvvEEEEvNT_6ParamsE)
        .other          _ZN7cutlass13device_kernelINS_4gemm6kernel13GemmUniversalIN4cute5tupleIJiiiiEEENS1_10collective13CollectiveMmaINS1_35MainloopSm100TmaUmmaWarpSpecializedILi4ELi2ELi2ENS5_IJNS4_1CILi1EEESB_SB_EEEEENS5_IJNSA_ILi128EEENSA_ILi176EEESE_EEENS_12float_e4m3_tENS5_IJlSB_lEEESH_SI_NS4_8TiledMMAINS4_8MMA_AtomIJNS4_10MMA_TraitsINS4_19SM100_MMA_F8F6F4_SSEJSH_SH_fSE_SF_NS4_17integral_constantINS4_4UMMA5MajorELSP_0EEESQ_NSN_INSO_7ScaleInELSR_0EEESS_EEEEEENS4_6LayoutISC_NS5_IJNSA_ILi0EEESW_SW_EEEEENS5_IJNS4_10UnderscoreESZ_SZ_EEEEENS4_13SM90_TMA_LOADENS4_14ComposedLayoutINS4_7SwizzleILi3ELi4ELi3EEENS4_18smem_ptr_flag_bitsILi8EEENSV_INS5_IJNSA_ILi8EEESE_EEENS5_IJSE_SB_EEEEEEEvNS4_8identityES12_S1C_vS1D_EENS_8epilogue10collective18CollectiveEpilogueINS1F_23Sm100TmaWarpSpecializedILi1ELi1ELi176ELb0ELb0EEEJSG_NS5_IJNSV_ISE_SB_EENSV_ISF_SB_EEEEESH_SI_SH_SI_NS1F_6fusion15FusionCallbacksIS1J_NS1N_17LinearCombinationISH_fSH_fLNS_15FloatRoundStyleE2EEESG_S1M_JEEENS4_5SM1004TMEM4LOAD26SM100_TMEM_LOAD_32dp32b16xES12_NS13_INS14_ILi0ELi4ELi3EEES17_NSV_INS5_IJS18_NSA_ILi16EEEEEENS5_IJS1Y_SB_EEEEEEENS4_39AutoVectorizingCopyWithAssumedAlignmentILi128EEENS4_14SM90_TMA_STOREES22_S24_S24_EEEvvEEEEvNT_6ParamsE,@"STO_CUDA_ENTRY STV_DEFAULT"
_ZN7cutlass13device_kernelINS_4gemm6kernel13GemmUniversalIN4cute5tupleIJiiiiEEENS1_10collective13CollectiveMmaINS1_35MainloopSm100TmaUmmaWarpSpecializedILi4ELi2ELi2ENS5_IJNS4_1CILi1EEESB_SB_EEEEENS5_IJNSA_ILi128EEENSA_ILi176EEESE_EEENS_12float_e4m3_tENS5_IJlSB_lEEESH_SI_NS4_8TiledMMAINS4_8MMA_AtomIJNS4_10MMA_TraitsINS4_19SM100_MMA_F8F6F4_SSEJSH_SH_fSE_SF_NS4_17integral_constantINS4_4UMMA5MajorELSP_0EEESQ_NSN_INSO_7ScaleInELSR_0EEESS_EEEEEENS4_6LayoutISC_NS5_IJNSA_ILi0EEESW_SW_EEEEENS5_IJNS4_10UnderscoreESZ_SZ_EEEEENS4_13SM90_TMA_LOADENS4_14ComposedLayoutINS4_7SwizzleILi3ELi4ELi3EEENS4_18smem_ptr_flag_bitsILi8EEENSV_INS5_IJNSA_ILi8EEESE_EEENS5_IJSE_SB_EEEEEEEvNS4_8identityES12_S1C_vS1D_EENS_8epilogue10collective18CollectiveEpilogueINS1F_23Sm100TmaWarpSpecializedILi1ELi1ELi176ELb0ELb0EEEJSG_NS5_IJNSV_ISE_SB_EENSV_ISF_SB_EEEEESH_SI_SH_SI_NS1F_6fusion15FusionCallbacksIS1J_NS1N_17LinearCombinationISH_fSH_fLNS_15FloatRoundStyleE2EEESG_S1M_JEEENS4_5SM1004TMEM4LOAD26SM100_TMEM_LOAD_32dp32b16xES12_NS13_INS14_ILi0ELi4ELi3EEES17_NSV_INS5_IJS18_NSA_ILi16EEEEEENS5_IJS1Y_SB_EEEEEEENS4_39AutoVectorizingCopyWithAssumedAlignmentILi128EEENS4_14SM90_TMA_STOREES22_S24_S24_EEEvvEEEEvNT_6ParamsE:
[----:B------:R-:W1:Y:S01]  /*0000*/  LDC R1, c[0x0][0x37c] ;  /* 0x0000df00ff017b82 */ /* 0x000e620000000800 */
[----:B------:R-:W2:Y:S01]  /*0010*/  S2R R6, SR_TID.X ;  /* 0x0000000000067919 */ /* 0x000ea20000002100 */
[----:B------:R-:W3:Y:S01]  /*0020*/  LDCU.64 UR4, c[0x0][0x890] ;  /* 0x00011200ff0477ac */ /* 0x000ee20008000a00 */
[----:B-1----:R-:W-:Y:S01]  /*0030*/  VIADD R1, R1, 0xffffff28 ;  /* 0xffffff2801017836 */ /* 0x002fe20000000000 */
[----:B------:R-:W-:Y:S01]  /*0040*/  ELECT P3, URZ, PT ;  /* 0x0000000000ff782f */ /* 0x000fe20003860000 */
[----:B------:R-:W1:Y:S01]  /*0050*/  LDCU.64 UR60, c[0x0][0x358] ;  /* 0x00006b00ff3c77ac */ /* 0x000e620008000a00 */
[----:B---3--:R-:W-:-:S04]  /*0060*/  UISETP.NE.U32.AND UP0, UPT, UR4, URZ, UPT ;  /* 0x000000ff0400728c */ /* 0x008fc8000bf05070 */
[----:B------:R-:W-:Y:S01]  /*0070*/  UISETP.NE.AND.EX UP0, UPT, UR5, URZ, UPT, UP0 ;  /* 0x000000ff0500728c */ /* 0x000fe2000bf05300 */
[----:B--2---:R-:W-:-:S05]  /*0080*/  SHF.R.U32.HI R2, RZ, 0x5, R6 ;  /* 0x00000005ff027819 */ /* 0x004fca0000011606 */
[----:B------:R-:W2:Y:S02]  /*0090*/  SHFL.IDX PT, R0, R2, RZ, 0x1f ;  /* 0x00001fff02007589 */ /* 0x000ea400000e0000 */
[----:B--2---:R-:W-:Y:S02]  /*00a0*/  R2UR UR12, R0 ;  /* 0x00000000000c72ca */ /* 0x004fe400000e0000 */
[----:B------:R-:W-:-:S05]  /*00b0*/  PRMT R0, RZ, 0x7610, R0 ;  /* 0x00007610ff007816 */ /* 0x000fca0000000000 */
[----:B------:R2:W-:Y:S01]  /*00c0*/  STL.S16 [R1+0x48], R0 ;  /* 0x0000480001007387 */ /* 0x0005e20000100600 */
[----:B-1----:R-:W-:Y:S07]  /*00d0*/  BRA.U UP0, `(.L_x_0) ;  /* 0x0000000100347547 */ /* 0x002fee000b800000 */
[----:B------:R-:W1:Y:S02]  /*00e0*/  LDCU.64 UR6, c[0x0][0x888] ;  /* 0x00011100ff0677ac */ /* 0x000e640008000a00 */
[----:B-1----:R-:W-:-:S04]  /*00f0*/  UISETP.NE.U32.AND UP0, UPT, UR6, URZ, UPT ;  /* 0x000000ff0600728c */ /* 0x002fc8000bf05070 */
[----:B------:R-:W-:-:S09]  /*0100*/  UISETP.NE.AND.EX UP0, UPT, UR7, URZ, UPT, UP0 ;  /* 0x000000ff0700728c */ /* 0x000fd2000bf05300 */
[----:B------:R-:W-:Y:S05]  /*0110*/  BRA.U !UP0, `(.L_x_1) ;  /* 0x0000000108187547 */ /* 0x000fea000b800000 */
[----:B------:R-:W2:Y:S02]  /*0120*/  LDC.64 R4, c[0x0][0x888] ;  /* 0x00022200ff047b82 */ /* 0x000ea40000000a00 */
[----:B--2---:R-:W2:Y:S02]  /*0130*/  LDG.E R0, desc[UR60][R4.64] ;  /* 0x0000003c04007981 */ /* 0x004ea4000c1e1900 */
[----:B--2---:R-:W-:Y:S01]  /*0140*/  R2UR UR45, R0 ;  /* 0x00000000002d72ca */ /* 0x004fe200000e0000 */
[----:B------:R-:W-:-:S05]  /*0150*/  HFMA2 R0, -RZ, RZ, 0, 5.9604644775390625e-08 ;  /* 0x00000001ff007431 */ /* 0x000fca00000001ff */
[----:B------:R1:W-:Y:S01]  /*0160*/  STL.S16 [R1+0x48], R0 ;  /* 0x0000480001007387 */ /* 0x0003e20000100600 */
[----:B------:R-:W-:Y:S07]  /*0170*/  BRA `(.L_x_0) ;  /* 0x00000000000c7947 */ /* 0x000fee0003800000 */
.L_x_1:
[----:B--2---:R-:W-:Y:S01]  /*0180*/  HFMA2 R0, -RZ, RZ, 0, 5.9604644775390625e-08 ;  /* 0x00000001ff007431 */ /* 0x004fe200000001ff */
[----:B------:R-:W3:Y:S04]  /*0190*/  LDCU UR45, c[0x0][0x880] ;  /* 0x00011000ff2d77ac */ /* 0x000ee80008000800 */
[----:B------:R4:W-:Y:S02]  /*01a0*/  STL.S16 [R1+0x48], R0 ;  /* 0x0000480001007387 */ /* 0x0009e40000100600 */
.L_x_0:
[----:B------:R-:W5:Y:S02]  /*01b0*/  LDCU.64 UR6, c[0x0][0x8b0] ;  /* 0x00011600ff0677ac */ /* 0x000f640008000a00 */
[----:B-----5:R-:W-:-:S04]  /*01c0*/  UISETP.NE.U32.AND UP0, UPT, UR6, URZ, UPT ;  /* 0x000000ff0600728c */ /* 0x020fc8000bf05070 */
[----:B------:R-:W-:-:S09]  /*01d0*/  UISETP.NE.AND.EX UP0, UPT, UR7, URZ, UPT, UP0 ;  /* 0x000000ff0700728c */ /* 0x000fd2000bf05300 */
[----:B------:R-:W-:Y:S05]  /*01e0*/  BRA.U UP0, `(.L_x_2) ;  /* 0x0000000100247547 */ /* 0x000fea000b800000 */
[----:B------:R-:W5:Y:S02]  /*01f0*/  LDCU.64 UR6, c[0x0][0x8a8] ;  /* 0x00011500ff0677ac */ /* 0x000f640008000a00 */
[----:B-----5:R-:W-:-:S04]  /*0200*/  UISETP.NE.U32.AND UP0, UPT, UR6, URZ, UPT ;  /* 0x000000ff0600728c */ /* 0x020fc8000bf05070 */
[----:B------:R-:W-:-:S09]  /*0210*/  UISETP.NE.AND.EX UP0, UPT, UR7, URZ, UPT, UP0 ;  /* 0x000000ff0700728c */ /* 0x000fd2000bf05300 */
[----:B------:R-:W-:Y:S05]  /*0220*/  BRA.U !UP0, `(.L_x_3) ;  /* 0x0000000108107547 */ /* 0x000fea000b800000 */
[----:B------:R-:W1:Y:S02]  /*0230*/  LDC.64 R4, c[0x0][0x8a8] ;  /* 0x00022a00ff047b82 */ /* 0x000e640000000a00 */
[----:B-12-4-:R-:W2:Y:S02]  /*0240*/  LDG.E R0, desc[UR60][R4.64] ;  /* 0x0000003c04007981 */ /* 0x016ea4000c1e1900 */
[----:B--2---:R-:W-:Y:S01]  /*0250*/  R2UR UR37, R0 ;  /* 0x00000000002572ca */ /* 0x004fe200000e0000 */
[----:B------:R-:W-:Y:S05]  /*0260*/  BRA `(.L_x_2) ;  /* 0x0000000000047947 */ /* 0x000fea0003800000 */
.L_x_3:
[----:B------:R-:W1:Y:S02]  /*0270*/  LDCU UR37, c[0x0][0x8a0] ;  /* 0x00011400ff2577ac */ /* 0x000e640008000800 */
.L_x_2:
[----:B------:R-:W-:Y:S01]  /*0280*/  IMAD.U32 R3, RZ, RZ, UR12 ;  /* 0x0000000cff037e24 */ /* 0x000fe2000f8e00ff */
[----:B------:R-:W-:Y:S04]  /*0290*/  BSSY.RECONVERGENT B0, `(.L_x_4) ;  /* 0x000000c000007945 */ /* 0x000fe80003800200 */
[C---:B------:R-:W-:Y:S02]  /*02a0*/  ISETP.NE.OR P1, PT, R3.reuse, 0x1, !P3 ;  /* 0x000000010300780c */ /* 0x040fe40005f25670 */
[----:B------:R-:W-:-:S11]  /*02b0*/  ISETP.NE.OR P0, PT, R3, 0x3, !P3 ;  /* 0x000000030300780c */ /* 0x000fd60005f05670 */
[----:B------:R-:W-:Y:S05]  /*02c0*/  @P1 BRA `(.L_x_5) ;  /* 0x0000000000201947 */ /* 0x000fea0003800000 */
[----:B------:R-:W5:Y:S02]  /*02d0*/  LDCU.64 UR6, c[0x0][0x348] ;  /* 0x00006900ff0677ac */ /* 0x000f640008000a00 */
[----:B-----5:R-:W-:Y:S02]  /*02e0*/  UIADD3 UR8, UP1, UPT, UR6, 0x80, URZ ;  /* 0x0000008006087890 */ /* 0x020fe4000ff3e0ff */
[----:B------:R-:W-:Y:S02]  /*02f0*/  UIADD3 UR6, UP0, UPT, UR6, 0x180, URZ ;  /* 0x0000018006067890 */ /* 0x000fe4000ff1e0ff */
[----:B------:R-:W-:Y:S02]  /*0300*/  UIADD3.X UR9, UPT, UPT, URZ, UR7, URZ, UP1, !UPT ;  /* 0x00000007ff097290 */ /* 0x000fe40008ffe4ff */
[----:B------:R-:W-:-:S07]  /*0310*/  UIADD3.X UR7, UPT, UPT, URZ, UR7, URZ, UP0, !UPT ;  /* 0x00000007ff077290 */ /* 0x000fce00087fe4ff */
[----:B------:R1:W-:Y:S02]  /*0320*/  UTMACCTL.PF [UR8] ;  /* 0x00000000080079b9 */ /* 0x0003e40008040000 */
[----:B------:R1:W-:Y:S02]  /*0330*/  UTMACCTL.PF [UR6] ;  /* 0x00000000060079b9 */ /* 0x0003e40008040000 */
[----:B-1----:R-:W-:Y:S01]  /*0340*/  NOP ;  /* 0x0000000000007918 */ /* 0x002fe20000000000 */
.L_x_5:
[----:B-1-3--:R-:W-:Y:S05]  /*0350*/  BSYNC.RECONVERGENT B0 ;  /* 0x0000000000007941 */ /* 0x00afea0003800200 */
.L_x_4:
[----:B------:R-:W-:Y:S04]  /*0360*/  BSSY.RECONVERGENT B0, `(.L_x_6) ;  /* 0x000000a000007945 */ /* 0x000fe80003800200 */
[----:B------:R-:W-:Y:S05]  /*0370*/  @P0 BRA `(.L_x_7) ;  /* 0x0000000000200947 */ /* 0x000fea0003800000 */
[----:B------:R-:W1:Y:S02]  /*0380*/  LDCU.64 UR6, c[0x0][0x348] ;  /* 0x00006900ff0677ac */ /* 0x000e640008000a00 */
[----:B-1----:R-:W-:Y:S02]  /*0390*/  UIADD3 UR8, UP1, UPT, UR6, 0x580, URZ ;  /* 0x0000058006087890 */ /* 0x002fe4000ff3e0ff */
[----:B------:R-:W-:Y:S02]  /*03a0*/  UIADD3 UR6, UP0, UPT, UR6, 0x680, URZ ;  /* 0x0000068006067890 */ /* 0x000fe4000ff1e0ff */
[----:B------:R-:W-:Y:S02]  /*03b0*/  UIADD3.X UR9, UPT, UPT, URZ, UR7, URZ, UP1, !UPT ;  /* 0x00000007ff097290 */ /* 0x000fe40008ffe4ff */
[----:B------:R-:W-:-:S07]  /*03c0*/  UIADD3.X UR7, UPT, UPT, URZ, UR7, URZ, UP0, !UPT ;  /* 0x00000007ff077290 */ /* 0x000fce00087fe4ff */
[----:B------:R1:W-:Y:S02]  /*03d0*/  UTMACCTL.PF [UR8] ;  /* 0x00000000080079b9 */ /* 0x0003e40008040000 */
[----:B------:R1:W-:Y:S02]  /*03e0*/  UTMACCTL.PF [UR6] ;  /* 0x00000000060079b9 */ /* 0x0003e40008040000 */
[----:B-1----:R-:W-:Y:S01]  /*03f0*/  NOP ;  /* 0x0000000000007918 */ /* 0x002fe20000000000 */
.L_x_7:
[----:B------:R-:W-:Y:S05]  /*0400*/  BSYNC.RECONVERGENT B0 ;  /* 0x0000000000007941 */ /* 0x000fea0003800200 */
.L_x_6:
[----:B------:R-:W1:Y:S01]  /*0410*/  LDCU.64 UR6, c[0x0][0x888] ;  /* 0x00011100ff0677ac */ /* 0x000e620008000a00 */
[----:B------:R-:W-:Y:S02]  /*0420*/  UISETP.EQ.U32.AND UP1, UPT, UR4, URZ, UPT ;  /* 0x000000ff0400728c */ /* 0x000fe4000bf22070 */
[----:B------:R-:W-:Y:S02]  /*0430*/  UPLOP3.LUT UP3, UPT, UPT, UPT, UPT, 0x80, 0x8 ;  /* 0x000000000008789c */ /* 0x000fe40003f6f070 */
[----:B-1----:R-:W-:-:S04]  /*0440*/  UISETP.NE.U32.AND UP0, UPT, UR6, URZ, UPT ;  /* 0x000000ff0600728c */ /* 0x002fc8000bf05070 */
[----:B------:R-:W-:-:S04]  /*0450*/  UISETP.NE.AND.EX UP2, UPT, UR7, URZ, UPT, UP0 ;  /* 0x000000ff0700728c */ /* 0x000fc8000bf45300 */
[----:B------:R-:W-:-:S04]  /*0460*/  UISETP.EQ.OR.EX UP4, UPT, UR5, URZ, !UP2, UP1 ;  /* 0x000000ff0500728c */ /* 0x000fc8000d782710 */
[----:B------:R-:W-:-:S06]  /*0470*/  UP2UR UR6, UPR, URZ, 0x10 ;  /* 0x00000010ff067883 */ /* 0x000fcc0008000000 */
[----:B--2-4-:R-:W-:-:S05]  /*0480*/  MOV R0, UR6 ;  /* 0x0000000600007c02 */ /* 0x014fca0008000f00 */
[----:B------:R1:W-:Y:S01]  /*0490*/  STL [R1+0x4c], R0 ;  /* 0x00004c0001007387 */ /* 0x0003e20000100800 */
[----:B------:R-:W-:Y:S05]  /*04a0*/  BRA.U !UP4, `(.L_x_8) ;  /* 0x000000010c207547 */ /* 0x000fea000b800000 */
[----:B------:R-:W-:Y:S01]  /*04b0*/  UISETP.NE.U32.AND UP1, UPT, UR4, URZ, UPT ;  /* 0x000000ff0400728c */ /* 0x000fe2000bf25070 */
[----:B------:R-:W-:Y:S01]  /*04c0*/  FSETP.NEU.AND P0, PT, RZ, UR45, PT ;  /* 0x0000002dff007c0b */ /* 0x000fe2000bf0d000 */
[----:B------:R-:W-:Y:S02]  /*04d0*/  USEL UR4, URZ, 0xffffffff, UP2 ;  /* 0xffffffffff047887 */ /* 0x000fe40009000000 */
[----:B------:R-:W-:-:S10]  /*04e0*/  UISETP.NE.AND.EX UP1, UPT, UR5, URZ, UPT, UP1 ;  /* 0x000000ff0500728c */ /* 0x000fd4000bf25310 */
[----:B------:R-:W-:Y:S01]  /*04f0*/  VOTEU.ANY UP0, P0 ;  /* 0x0000000000ff7886 */ /* 0x000fe20000000100 */
[----:B------:R-:W-:-:S04]  /*0500*/  @!UP1 USEL UR4, URZ, 0xffffffff, UP0 ;  /* 0xffffffffff049887 */ /* 0x000fc80008000000 */
[----:B------:R-:W-:-:S04]  /*0510*/  ULOP3.LUT UR4, UR4, 0x1, URZ, 0xc0, !UPT ;  /* 0x0000000104047892 */ /* 0x000fc8000f8ec0ff */
[----:B------:R-:W-:-:S11]  /*0520*/  UISETP.NE.U32.AND UP3, UPT, UR4, 0x1, UPT ;  /* 0x000000010400788c */ /* 0x000fd6000bf65070 */
.L_x_8:
[----:B-1----:R-:W1:Y:S01]  /*0530*/  SHFL.IDX PT, R0, R2, RZ, 0x1f ;  /* 0x00001fff02007589 */ /* 0x002e6200000e0000 */
[----:B------:R-:W-:-:S04]  /*0540*/  UISETP.NE.AND UP0, UPT, UR12, 0x2, UPT ;  /* 0x000000020c00788c */ /* 0x000fc8000bf05270 */
[----:B------:R-:W-:Y:S01]  /*0550*/  USEL UR29, URZ, 0x1, UP0 ;  /* 0x00000001ff1d7887 */ /* 0x000fe20008000000 */
[----:B-1----:R-:W-:-:S13]  /*0560*/  ISETP.NE.AND P0, PT, R0, RZ, PT ;  /* 0x000000ff0000720c */ /* 0x002fda0003f05270 */
[----:B------:R-:W-:Y:S05]  /*0570*/  @P0 BRA `(.L_x_9) ;  /* 0x0000000000480947 */ /* 0x000fea0003800000 */
[----:B------:R-:W1:Y:S01]  /*0580*/  S2UR UR5, SR_CgaCtaId ;  /* 0x00000000000579c3 */ /* 0x000e620000008800 */
[----:B------:R-:W-:Y:S01]  /*0590*/  UMOV UR6, 0x400 ;  /* 0x0000040000067882 */ /* 0x000fe20000000000 */
[----:B------:R-:W-:Y:S01]  /*05a0*/  UMOV UR4, 0x1 ;  /* 0x0000000100047882 */ /* 0x000fe20000000000 */
[----:B------:R-:W-:Y:S01]  /*05b0*/  ELECT P0, URZ, PT ;  /* 0x0000000000ff782f */ /* 0x000fe20003800000 */
[----:B-1----:R-:W-:Y:S02]  /*05c0*/  ULEA UR5, UR5, UR6, 0x18 ;  /* 0x0000000605057291 */ /* 0x002fe4000f8ec0ff */
[----:B------:R-:W-:-:S04]  /*05d0*/  UIADD3 UR6, UPT, UPT, -UR4, 0x100000, URZ ;  /* 0x0010000004067890 */ /* 0x000fc8000fffe1ff */
[----:B------:R-:W-:Y:S02]  /*05e0*/  USHF.L.U32 UR7, UR6, 0xb, URZ ;  /* 0x0000000b06077899 */ /* 0x000fe400080006ff */
[----:B------:R-:W-:Y:S01]  /*05f0*/  USHF.L.U32 UR6, UR6, 0x1, URZ ;  /* 0x0000000106067899 */ /* 0x000fe200080006ff */
[----:B------:R-:W1:Y:S11]  /*0600*/  FENCE.VIEW.ASYNC.S ;  /* 0x00000000000073c6 */ /* 0x000e760000000000 */
[----:B-1----:R1:W2:Y:S01]  /*0610*/  SYNCS.EXCH.64 URZ, [UR5], UR6 ;  /* 0x0000000605ff75b2 */ /* 0x0022a20008000100 */
[----:B------:R1:W3:Y:S01]  /*0620*/  SYNCS.EXCH.64 URZ, [UR5+0x20], UR6 ;  /* 0x0000200605ff75b2 */ /* 0x0002e20008000100 */
[----:B------:R1:W4:Y:S01]  /*0630*/  SYNCS.EXCH.64 URZ, [UR5+0x8], UR6 ;  /* 0x0000080605ff75b2 */ /* 0x0003220008000100 */
[----:B------:R1:W1:Y:S01]  /*0640*/  SYNCS.EXCH.64 URZ, [UR5+0x28], UR6 ;  /* 0x0000280605ff75b2 */ /* 0x0002620008000100 */
[----:B------:R1:W1:Y:S01]  /*0650*/  SYNCS.EXCH.64 URZ, [UR5+0x10], UR6 ;  /* 0x0000100605ff75b2 */ /* 0x0002620008000100 */
[----:B------:R1:W1:Y:S01]  /*0660*/  SYNCS.EXCH.64 URZ, [UR5+0x30], UR6 ;  /* 0x0000300605ff75b2 */ /* 0x0002620008000100 */
[----:B------:R1:W1:Y:S01]  /*0670*/  SYNCS.EXCH.64 URZ, [UR5+0x18], UR6 ;  /* 0x0000180605ff75b2 */ /* 0x0002620008000100 */
[----:B------:R1:W1:Y:S01]  /*0680*/  SYNCS.EXCH.64 URZ, [UR5+0x38], UR6 ;  /* 0x0000380605ff75b2 */ /* 0x0002620008000100 */
[----:B------:R-:W-:Y:S01]  /*0690*/  NOP ;  /* 0x0000000000007918 */ /* 0x000fe20000000000 */
.L_x_9:
[----:B------:R-:W5:Y:S01]  /*06a0*/  SHFL.IDX PT, R0, R2, RZ, 0x1f ;  /* 0x00001fff02007589 */ /* 0x000f6200000e0000 */
[----:B------:R-:W-:Y:S01]  /*06b0*/  NOP ;  /* 0x0000000000007918 */ /* 0x000fe20000000000 */
[----:B-----5:R-:W-:-:S13]  /*06c0*/  ISETP.NE.AND P0, PT, R0, 0x1, PT ;  /* 0x000000010000780c */ /* 0x020fda0003f05270 */
[----:B------:R-:W-:Y:S05]  /*06d0*/  @P0 BRA `(.L_x_10) ;  /* 0x0000000000400947 */ /* 0x000fea0003800000 */
[----:B-1----:R-:W1:Y:S01]  /*06e0*/  S2UR UR6, SR_CgaCtaId ;  /* 0x00000000000679c3 */ /* 0x002e620000008800 */
[----:B------:R-:W-:Y:S01]  /*06f0*/  UMOV UR7, 0x400 ;  /* 0x0000040000077882 */ /* 0x000fe20000000000 */
[----:B------:R-:W-:Y:S01]  /*0700*/  UMOV UR5, 0x20 ;  /* 0x0000002000057882 */ /* 0x000fe20000000000 */
[----:B------:R-:W-:Y:S01]  /*0710*/  UMOV UR4, 0x80 ;  /* 0x0000008000047882 */ /* 0x000fe20000000000 */
[----:B------:R-:W-:-:S04]  /*0720*/  UIADD3 UR8, UPT, UPT, -UR5, 0x100000, URZ ;  /* 0x0010000005087890 */ /* 0x000fc8000fffe1ff */
[----:B------:R-:W-:Y:S02]  /*0730*/  USHF.L.U32 UR9, UR8, 0xb, URZ ;  /* 0x0000000b08097899 */ /* 0x000fe400080006ff */
[----:B------:R-:W-:Y:S02]  /*0740*/  USHF.L.U32 UR8, UR8, 0x1, URZ ;  /* 0x0000000108087899 */ /* 0x000fe400080006ff */
[----:B------:R-:W-:-:S04]  /*0750*/  UIADD3 UR4, UPT, UPT, -UR4, 0x100000, URZ ;  /* 0x0010000004047890 */ /* 0x000fc8000fffe1ff */
[----:B------:R-:W-:Y:S02]  /*0760*/  USHF.L.U32 UR5, UR4, 0xb, URZ ;  /* 0x0000000b04057899 */ /* 0x000fe400080006ff */
[----:B------:R-:W-:Y:S01]  /*0770*/  USHF.L.U32 UR4, UR4, 0x1, URZ ;  /* 0x0000000104047899 */ /* 0x000fe200080006ff */
[----:B------:R-:W-:Y:S01]  /*0780*/  ELECT P0, URZ, PT ;  /* 0x0000000000ff782f */ /* 0x000fe20003800000 */
[----:B-1----:R-:W-:Y:S01]  /*0790*/  ULEA UR6, UR6, UR7, 0x18 ;  /* 0x0000000706067291 */ /* 0x002fe2000f8ec0ff */
[----:B------:R-:W1:Y:S11]  /*07a0*/  FENCE.VIEW.ASYNC.S ;  /* 0x00000000000073c6 */ /* 0x000e760000000000 */
[----:B-1----:R1:W1:Y:S01]  /*07b0*/  SYNCS.EXCH.64 URZ, [UR6+0x40], UR8 ;  /* 0x0000400806ff75b2 */ /* 0x0022620008000100 */
[----:B------:R1:W1:Y:S01]  /*07c0*/  SYNCS.EXCH.64 URZ, [UR6+0x48], UR4 ;  /* 0x0000480406ff75b2 */ /* 0x0002620008000100 */
[----:B------:R-:W-:Y:S01]  /*07d0*/  NOP ;  /* 0x0000000000007918 */ /* 0x000fe20000000000 */
.L_x_10:
[----:B------:R-:W5:Y:S01]  /*07e0*/  SHFL.IDX PT, R0, R2, RZ, 0x1f ;  /* 0x00001fff02007589 */ /* 0x000f6200000e0000 */
[----:B------:R-:W-:Y:S01]  /*07f0*/  NOP ;  /* 0x0000000000007918 */ /* 0x000fe20000000000 */
[----:B-----5:R-:W-:-:S13]  /*0800*/  ISETP.NE.AND P0, PT, R0, 0x3, PT ;  /* 0x000000030000780c */ /* 0x020fda0003f05270 */
[----:B------:R-:W-:Y:S05]  /*0810*/  @P0 BRA `(.L_x_11) ;  /* 0x0000000000300947 */ /* 0x000fea0003800000 */
[----:B-1----:R-:W1:Y:S01]  /*0820*/  S2UR UR5, SR_CgaCtaId ;  /* 0x00000000000579c3 */ /* 0x002e620000008800 */
        /* <DEDUP_REMOVED lines=8> */
[----:B-1----:R1:W1:Y:S01]  /*08b0*/  SYNCS.EXCH.64 URZ, [UR5+0x50], UR6 ;  /* 0x0000500605ff75b2 */ /* 0x0022620008000100 */
[----:B------:R1:W1:Y:S01]  /*08c0*/  SYNCS.EXCH.64 URZ, [UR5+0x58], UR6 ;  /* 0x0000580605ff75b2 */ /* 0x0002620008000100 */
[----:B------:R-:W-:Y:S01]  /*08d0*/  NOP ;  /* 0x0000000000007918 */ /* 0x000fe20000000000 */
.L_x_11:
[----:B------:R-:W5:Y:S01]  /*08e0*/  SHFL.IDX PT, R0, R2, RZ, 0x1f ;  /* 0x00001fff02007589 */ /* 0x000f6200000e0000 */
[----:B------:R-:W-:Y:S01]  /*08f0*/  NOP ;  /* 0x0000000000007918 */ /* 0x000fe20000000000 */
[----:B-----5:R-:W-:-:S13]  /*0900*/  ISETP.NE.AND P0, PT, R0, 0x4, PT ;  /* 0x000000040000780c */ /* 0x020fda0003f05270 */
[----:B------:R-:W-:Y:S05]  /*0910*/  @P0 BRA `(.L_x_12) ;  /* 0x00000000004c0947 */ /* 0x000fea0003800000 */
[----:B-1----:R-:W1:Y:S01]  /*0920*/  S2UR UR5, SR_CgaCtaId ;  /* 0x00000000000579c3 */ /* 0x002e620000008800 */
[----:B------:R-:W-:Y:S01]  /*0930*/  UMOV UR7, 0x100 ;  /* 0x0000010000077882 */ /* 0x000fe20000000000 */
[----:B------:R-:W-:Y:S01]  /*0940*/  UMOV UR6, 0x400 ;  /* 0x0000040000067882 */ /* 0x000fe20000000000 */
[----:B------:R-:W-:Y:S01]  /*0950*/  USEL UR7, UR7, 0xe0, UP3 ;  /* 0x000000e007077887 */ /* 0x000fe20009800000 */
[----:B------:R-:W-:Y:S01]  /*0960*/  UMOV UR4, 0x1 ;  /* 0x0000000100047882 */ /* 0x000fe20000000000 */
[----:B------:R-:W-:Y:S01]  /*0970*/  ELECT P0, URZ, PT ;  /* 0x0000000000ff782f */ /* 0x000fe20003800000 */
[----:B------:R-:W-:-:S04]  /*0980*/  UIADD3 UR8, UPT, UPT, -UR4, 0x100000, URZ ;  /* 0x0010000004087890 */ /* 0x000fc8000fffe1ff */
[----:B------:R-:W-:Y:S02]  /*0990*/  USHF.L.U32 UR9, UR8, 0xb, URZ ;  /* 0x0000000b08097899 */ /* 0x000fe400080006ff */
[----:B------:R-:W-:Y:S02]  /*09a0*/  USHF.L.U32 UR8, UR8, 0x1, URZ ;  /* 0x0000000108087899 */ /* 0x000fe400080006ff */
[----:B-1----:R-:W-:Y:S02]  /*09b0*/  ULEA UR5, UR5, UR6, 0x18 ;  /* 0x0000000605057291 */ /* 0x002fe4000f8ec0ff */
[----:B------:R-:W-:-:S04]  /*09c0*/  UIADD3 UR6, UPT, UPT, -UR7, 0x100000, URZ ;  /* 0x0010000007067890 */ /* 0x000fc8000fffe1ff */
[----:B------:R-:W-:Y:S02]  /*09d0*/  USHF.L.U32 UR7, UR6, 0xb, URZ ;  /* 0x0000000b06077899 */ /* 0x000fe400080006ff */
[----:B------:R-:W-:Y:S01]  /*09e0*/  USHF.L.U32 UR6, UR6, 0x1, URZ ;  /* 0x0000000106067899 */ /* 0x000fe200080006ff */
[----:B------:R-:W1:Y:S03]  /*09f0*/  FENCE.VIEW.ASYNC.S ;  /* 0x00000000000073c6 */ /* 0x000e660000000000 */
[----:B-1----:R1:W1:Y:S08]  /*0a00*/  SYNCS.EXCH.64 URZ, [UR5+0x60], UR8 ;  /* 0x0000600805ff75b2 */ /* 0x0022700008000100 */
[----:B------:R1:W1:Y:S01]  /*0a10*/  SYNCS.EXCH.64 URZ, [UR5+0x70], UR6 ;  /* 0x0000700605ff75b2 */ /* 0x0002620008000100 */
[----:B------:R1:W1:Y:S01]  /*0a20*/  SYNCS.EXCH.64 URZ, [UR5+0x68], UR8 ;  /* 0x0000680805ff75b2 */ /* 0x0002620008000100 */
[----:B------:R1:W1:Y:S01]  /*0a30*/  SYNCS.EXCH.64 URZ, [UR5+0x78], UR6 ;  /* 0x0000780605ff75b2 */ /* 0x0002620008000100 */
[----:B------:R-:W-:Y:S01]  /*0a40*/  NOP ;  /* 0x0000000000007918 */ /* 0x000fe20000000000 */
.L_x_12:
        /* <DEDUP_REMOVED lines=19> */
[----:B------:R1:W1:Y:S01]  /*0b80*/  SYNCS.EXCH.64 URZ, [UR6+0x88], UR8 ;  /* 0x0000880806ff75b2 */ /* 0x0002620008000100 */
[----:B------:R1:W1:Y:S01]  /*0b90*/  SYNCS.EXCH.64 URZ, [UR6+0x98], UR4 ;  /* 0x0000980406ff75b2 */ /* 0x0002620008000100 */
[----:B------:R-:W-:Y:S01]  /*0ba0*/  NOP ;  /* 0x0000000000007918 */ /* 0x000fe20000000000 */
.L_x_13:
[----:B------:R-:W5:Y:S01]  /*0bb0*/  SHFL.IDX PT, R2, R2, RZ, 0x1f ;  /* 0x00001fff02027589 */ /* 0x000f6200000e0000 */
[----:B------:R-:W1:Y:S01]  /*0bc0*/  S2UR UR63, SR_CTAID.X ;  /* 0x00000000003f79c3 */ /* 0x000e620000002500 */
[----:B------:R-:W-:-:S07]  /*0bd0*/  NOP ;  /* 0x0000000000007918 */ /* 0x000fce0000000000 */
[----:B------:R-:W1:Y:S01]  /*0be0*/  S2UR UR62, SR_CTAID.Y ;  /* 0x00000000003e79c3 */ /* 0x000e620000002600 */
[----:B-----5:R-:W-:-:S13]  /*0bf0*/  ISETP.NE.AND P0, PT, R2, 0x3, PT ;  /* 0x000000030200780c */ /* 0x020fda0003f05270 */
[----:B-1----:R-:W-:Y:S05]  /*0c00*/  @P0 BRA `(.L_x_14) ;  /* 0x0000000000380947 */ /* 0x002fea0003800000 */
        /* <DEDUP_REMOVED lines=11> */
[----:B------:R1:W1:Y:S01]  /*0cc0*/  SYNCS.EXCH.64 URZ, [UR5+0xa8], UR6 ;  /* 0x0000a80605ff75b2 */ /* 0x0002620008000100 */
[----:B------:R1:W1:Y:S01]  /*0cd0*/  SYNCS.EXCH.64 URZ, [UR5+0xb8], UR6 ;  /* 0x0000b80605ff75b2 */ /* 0x0002620008000100 */
[----:B------:R-:W-:Y:S01]  /*0ce0*/  NOP ;  /* 0x0000000000007918 */ /* 0x000fe20000000000 */
.L_x_14:
[----:B------:R-:W-:-:S05]  /*0cf0*/  CS2R.32 R2, SR_CgaSize ;  /* 0x0000000000027805 */ /* 0x000fca0000008a00 */
[----:B------:R-:W-:-:S05]  /*0d00*/  IMAD R2, R2, -0xa0, RZ ;  /* 0xffffff6002027824 */ /* 0x000fca00078e02ff */
[----:B-1----:R-:W-:-:S14]  /*0d10*/  R2UR UR5, R2 ;  /* 0x00000000020572ca */ /* 0x002fdc00000e0000 */
[----:B------:R-:W1:Y:S01]  /*0d20*/  LDCU UR5, c[0x0][UR5+0x2b0] ;  /* 0x00005600050577ac */ /* 0x000e620008000800 */
[----:B------:R-:W-:Y:S01]  /*0d30*/  I2FP.F32.U32 R2, UR63 ;  /* 0x0000003f00027c45 */ /* 0x000fe20008201000 */
[----:B------:R-:W-:Y:S01]  /*0d40*/  NOP ;  /* 0x0000000000007918 */ /* 0x000fe20000000000 */
[----:B------:R-:W-:Y:S02]  /*0d50*/  I2FP.F32.U32 R0, UR62 ;  /* 0x0000003e00007c45 */ /* 0x000fe40008201000 */
[----:B------:R-:W-:-:S06]  /*0d60*/  RPCMOV.32 Rpc.LO, R2 ;  /* 0x0000000200007352 */ /* 0x000fcc0000000000 */
[----:B------:R-:W-:-:S05]  /*0d70*/  CS2R.32 R2, SR_CgaSize ;  /* 0x0000000000027805 */ /* 0x000fca0000008a00 */
[----:B------:R-:W-:-:S05]  /*0d80*/  IMAD R2, R2, -0xa0, RZ ;  /* 0xffffff6002027824 */ /* 0x000fca00078e02ff */
[----:B------:R-:W-:Y:S02]  /*0d90*/  R2UR UR4, R2 ;  /* 0x00000000020472ca */ /* 0x000fe400000e0000 */
[----:B------:R-:W-:-:S12]  /*0da0*/  RPCMOV.32 R2, Rpc.LO ;  /* 0x0000000000027353 */ /* 0x000fd80000000000 */
[----:B------:R-:W5:Y:S01]  /*0db0*/  LDCU UR4, c[0x0][UR4+0x2b4] ;  /* 0x00005680040477ac */ /* 0x000f620008000800 */
[----:B------:R-:W2:Y:S01]  /*0dc0*/  S2UR UR36, SR_CTAID.Z ;  /* 0x00000000002479c3 */ /* 0x000ea20000002700 */
[----:B------:R-:W3:Y:S01]  /*0dd0*/  LDCU UR13, c[0x0][0xb24] ;  /* 0x00016480ff0d77ac */ /* 0x000ee20008000800 */
[----:B-1----:R-:W-:-:S05]  /*0de0*/  FMUL R2, R2, UR5 ;  /* 0x0000000502027c20 */ /* 0x002fca0008400000 */
[----:B------:R-:W-:-:S06]  /*0df0*/  RPCMOV.32 Rpc.LO, R2 ;  /* 0x0000000200007352 */ /* 0x000fcc0000000000 */
[----:B------:R-:W-:-:S05]  /*0e00*/  CS2R.32 R2, SR_CgaSize ;  /* 0x0000000000027805 */ /* 0x000fca0000008a00 */
[----:B------:R-:W-:-:S05]  /*0e10*/  IMAD R2, R2, -0xa0, RZ ;  /* 0xffffff6002027824 */ /* 0x000fca00078e02ff */
[----:B------:R-:W-:Y:S02]  /*0e20*/  R2UR UR5, R2 ;  /* 0x00000000020572ca */ /* 0x000fe400000e0000 */
[----:B------:R-:W-:-:S12]  /*0e30*/  RPCMOV.32 R2, Rpc.LO ;  /* 0x0000000000027353 */ /* 0x000fd80000000000 */
[----:B------:R-:W1:Y:S01]  /*0e40*/  LDCU UR5, c[0x0][UR5+0x2a0] ;  /* 0x00005400050577ac */ /* 0x000e620008000800 */
[----:B-----5:R-:W-:Y:S01]  /*0e50*/  FMUL R0, R0, UR4 ;  /* 0x0000000400007c20 */ /* 0x020fe20008400000 */
[----:B------:R-:W-:-:S06]  /*0e60*/  RPCMOV.32 Rpc.LO, R2 ;  /* 0x0000000200007352 */ /* 0x000fcc0000000000 */
[----:B------:R-:W-:-:S05]  /*0e70*/  CS2R.32 R2, SR_CgaSize ;  /* 0x0000000000027805 */ /* 0x000fca0000008a00 */
[----:B------:R-:W-:-:S05]  /*0e80*/  IMAD R2, R2, -0xa0, RZ ;  /* 0xffffff6002027824 */ /* 0x000fca00078e02ff */
[----:B------:R-:W-:Y:S02]  /*0e90*/  R2UR UR4, R2 ;  /* 0x00000000020472ca */ /* 0x000fe400000e0000 */
[----:B------:R-:W-:-:S12]  /*0ea0*/  RPCMOV.32 R2, Rpc.LO ;  /* 0x0000000000027353 */ /* 0x000fd80000000000 */
[----:B------:R-:W5:Y:S01]  /*0eb0*/  LDCU UR4, c[0x0][UR4+0x2a4] ;  /* 0x00005480040477ac */ /* 0x000f620008000800 */
[----:B------:R-:W4:Y:S01]  /*0ec0*/  F2I.U32.TRUNC.NTZ R2, R2 ;  /* 0x0000000200027305 */ /* 0x000f22000020f000 */
[----:B---3--:R-:W-:-:S07]  /*0ed0*/  UISETP.GE.AND UP0, UPT, UR13, 0x1, UPT ;  /* 0x000000010d00788c */ /* 0x008fce000bf06270 */
[----:B------:R-:W3:Y:S01]  /*0ee0*/  F2I.U32.TRUNC.NTZ R0, R0 ;  /* 0x0000000000007305 */ /* 0x000ee2000020f000 */
[----:B----4-:R-:W-:Y:S02]  /*0ef0*/  R2UR UR47, R2 ;  /* 0x00000000022f72ca */ /* 0x010fe400000e0000 */
[----:B---3--:R-:W-:-:S11]  /*0f00*/  R2UR UR46, R0 ;  /* 0x00000000002e72ca */ /* 0x008fd600000e0000 */
[----:B------:R-:W-:-:S04]  /*0f10*/  UIADD3 UR47, UPT, UPT, -UR47, URZ, URZ ;  /* 0x000000ff2f2f7290 */ /* 0x000fc8000fffe1ff */
[----:B-1----:R-:W-:Y:S02]  /*0f20*/  UIMAD UR47, UR5, UR47, UR63 ;  /* 0x0000002f052f72a4 */ /* 0x002fe4000f8e023f */
[----:B------:R-:W-:-:S04]  /*0f30*/  UIADD3 UR46, UPT, UPT, -UR46, URZ, URZ ;  /* 0x000000ff2e2e7290 */ /* 0x000fc8000fffe1ff */
[----:B-----5:R-:W-:Y:S01]  /*0f40*/  UIMAD UR46, UR4, UR46, UR62 ;  /* 0x0000002e042e72a4 */ /* 0x020fe2000f8e023e */
[----:B--2---:R-:W-:Y:S06]  /*0f50*/  BAR.SYNC.DEFER_BLOCKING 0x0 ;  /* 0x0000000000007b1d */ /* 0x004fec0000010000 */
[----:B------:R-:W-:Y:S05]  /*0f60*/  BRA.U !UP0, `(.L_x_15) ;  /* 0x0000000108b87547 */ /* 0x000fea000b800000 */
[----:B------:R-:W1:Y:S01]  /*0f70*/  LDCU.128 UR4, c[0x0][0xb10] ;  /* 0x00016200ff0477ac */ /* 0x000e620008000c00 */
[----:B------:R-:W2:Y:S01]  /*0f80*/  LDCU UR15, c[0x0][0x370] ;  /* 0x00006e00ff0f77ac */ /* 0x000ea20008000800 */
[----:B------:R-:W3:Y:S01]  /*0f90*/  LDCU UR14, c[0x0][0x374] ;  /* 0x00006e80ff0e77ac */ /* 0x000ee20008000800 */
[----:B------:R-:W4:Y:S01]  /*0fa0*/  LDCU UR11, c[0x0][0xb0c] ;  /* 0x00016180ff0b77ac */ /* 0x000f220008000800 */
[----:B------:R-:W5:Y:S01]  /*0fb0*/  LDCU UR10, c[0x0][0xb20] ;  /* 0x00016400ff0a77ac */ /* 0x000f620008000800 */
[----:B------:R-:W5:Y:S01]  /*0fc0*/  LDCU.64 UR8, c[0x0][0xb28] ;  /* 0x00016500ff0877ac */ /* 0x000f620008000a00 */
[----:B-1----:R-:W-:Y:S02]  /*0fd0*/  UISETP.NE.AND UP0, UPT, UR6, 0x1, UPT ;  /* 0x000000010600788c */ /* 0x002fe4000bf05270 */
[----:B---3--:R-:W-:Y:S02]  /*0fe0*/  UIMAD.WIDE.U32 UR18, UR14, UR7, URZ ;  /* 0x000000070e1272a5 */ /* 0x008fe4000f8e00ff */
[----:B------:R-:W-:-:S02]  /*0ff0*/  UISETP.NE.AND UP4, UPT, UR13, 0x1, UPT ;  /* 0x000000010d00788c */ /* 0x000fc4000bf85270 */
[----:B----4-:R-:W-:Y:S02]  /*1000*/  UISETP.NE.AND UP1, UPT, UR11, 0x1, UPT ;  /* 0x000000010b00788c */ /* 0x010fe4000bf25270 */
[----:B------:R-:W-:Y:S02]  /*1010*/  UIMAD.WIDE.U32 UR20, UR62, UR7, URZ ;  /* 0x000000073e1472a5 */ /* 0x000fe4000f8e00ff */
[----:B--2---:R-:W-:Y:S01]  /*1020*/  UIMAD.WIDE.U32 UR16, UR15, UR4, URZ ;  /* 0x000000040f1072a5 */ /* 0x004fe2000f8e00ff */
[----:B------:R-:W-:Y:S01]  /*1030*/  UMOV UR7, UR19 ;  /* 0x0000001300077c82 */ /* 0x000fe20008000000 */
[----:B------:R-:W-:Y:S02]  /*1040*/  UIMAD.WIDE.U32 UR18, UR63, UR4, URZ ;  /* 0x000000043f1272a5 */ /* 0x000fe4000f8e00ff */
[----:B-----5:R-:W-:-:S03]  /*1050*/  @UP0 USHF.R.U32.HI UR14, URZ, UR10, UR7 ;  /* 0x0000000aff0e0299 */ /* 0x020fc60008011607 */
[----:B------:R-:W-:Y:S02]  /*1060*/  @UP1 USHF.R.U32.HI UR15, URZ, UR5, UR17 ;  /* 0x00000005ff0f1299 */ /* 0x000fe40008011611 */
[----:B------:R-:W-:Y:S02]  /*1070*/  UIMAD.WIDE.U32 UR16, UR14, UR8, URZ ;  /* 0x000000080e1072a5 */ /* 0x000fe4000f8e00ff */
[----:B------:R-:W-:Y:S02]  /*1080*/  USHF.R.U32.HI UR21, URZ, UR10, UR21 ;  /* 0x0000000aff157299 */ /* 0x000fe40008011615 */
[----:B------:R-:W-:Y:S02]  /*1090*/  UIMAD.WIDE.U32 UR22, UR15, UR8, URZ ;  /* 0x000000080f1672a5 */ /* 0x000fe4000f8e00ff */
[----:B------:R-:W-:Y:S02]  /*10a0*/  @UP4 USHF.R.U32.HI UR14, URZ, UR9, UR17 ;  /* 0x00000009ff0e4299 */ /* 0x000fe40008011611 */
[----:B------:R-:W-:-:S02]  /*10b0*/  USHF.R.U32.HI UR19, URZ, UR5, UR19 ;  /* 0x00000005ff137299 */ /* 0x000fc40008011613 */
[----:B------:R-:W-:Y:S02]  /*10c0*/  USEL UR21, UR62, UR21, !UP0 ;  /* 0x000000153e157287 */ /* 0x000fe4000c000000 */
[----:B------:R-:W-:Y:S02]  /*10d0*/  @UP4 USHF.R.U32.HI UR15, URZ, UR9, UR23 ;  /* 0x00000009ff0f4299 */ /* 0x000fe40008011617 */
[----:B------:R-:W-:Y:S02]  /*10e0*/  UIMAD UR14, UR14, UR13, URZ ;  /* 0x0000000d0e0e72a4 */ /* 0x000fe4000f8e02ff */
[----:B------:R-:W-:Y:S02]  /*10f0*/  USEL UR19, UR63, UR19, !UP1 ;  /* 0x000000133f137287 */ /* 0x000fe4000c800000 */
[----:B------:R-:W-:Y:S02]  /*1100*/  UIMAD UR4, UR15, UR13, URZ ;  /* 0x0000000d0f0472a4 */ /* 0x000fe4000f8e02ff */
[----:B------:R-:W-:-:S02]  /*1110*/  UISETP.GE.AND UP0, UPT, UR21, UR14, UPT ;  /* 0x0000000e1500728c */ /* 0x000fc4000bf06270 */
[----:B------:R-:W-:Y:S02]  /*1120*/  UIMAD.WIDE.U32 UR22, UR21, UR8, URZ ;  /* 0x00000008151672a5 */ /* 0x000fe4000f8e00ff */
[----:B------:R-:W-:Y:S02]  /*1130*/  UISETP.GE.OR UP0, UPT, UR19, UR4, UP0 ;  /* 0x000000041300728c */ /* 0x000fe40008706670 */
[----:B------:R-:W-:Y:S02]  /*1140*/  USHF.R.U32.HI UR4, URZ, UR9, UR23 ;  /* 0x00000009ff047299 */ /* 0x000fe40008011617 */
[----:B------:R-:W-:Y:S02]  /*1150*/  UIMAD.WIDE.U32 UR16, UR19, UR8, URZ ;  /* 0x00000008131072a5 */ /* 0x000fe4000f8e00ff */
[----:B------:R-:W-:Y:S02]  /*1160*/  USEL UR4, UR21, UR4, !UP4 ;  /* 0x0000000415047287 */ /* 0x000fe4000e000000 */
[----:B------:R-:W-:-:S02]  /*1170*/  UIADD3 UR5, UPT, UPT, -UR21, URZ, URZ ;  /* 0x000000ff15057290 */ /* 0x000fc4000fffe1ff */
[----:B------:R-:W-:Y:S02]  /*1180*/  UIADD3 UR8, UPT, UPT, -UR4, URZ, URZ ;  /* 0x000000ff04087290 */ /* 0x000fe4000fffe1ff */
[----:B------:R-:W-:Y:S02]  /*1190*/  @!UP0 USHF.R.U32.HI UR9, URZ, UR9, UR17 ;  /* 0x00000009ff098299 */ /* 0x000fe40008011611 */
[----:B------:R-:W-:Y:S02]  /*11a0*/  UIMAD UR8, UR13, UR8, UR21 ;  /* 0x000000080d0872a4 */ /* 0x000fe4000f8e0215 */
[----:B------:R-:W-:Y:S02]  /*11b0*/  @!UP0 USEL UR9, UR19, UR9, !UP4 ;  /* 0x0000000913098287 */ /* 0x000fe4000e000000 */
[----:B------:R-:W-:Y:S02]  /*11c0*/  UIADD3 UR7, UPT, UPT, -UR19, URZ, URZ ;  /* 0x000000ff13077290 */ /* 0x000fe4000fffe1ff */
[----:B------:R-:W-:-:S02]  /*11d0*/  @!UP0 UIMAD UR8, UR8, UR15, UR9 ;  /* 0x0000000f080882a4 */ /* 0x000fc4000f8e0209 */
[----:B------:R-:W-:Y:S02]  /*11e0*/  @!UP0 UIADD3 UR4, UPT, UPT, UR4, -UR9, URZ ;  /* 0x8000000904048290 */ /* 0x000fe4000fffe0ff */
[----:B------:R-:W-:Y:S02]  /*11f0*/  UIMAD UR5, UR6, UR5, UR62 ;  /* 0x00000005060572a4 */ /* 0x000fe4000f8e023e */
[----:B------:R-:W-:Y:S02]  /*1200*/  @!UP0 UIMAD UR21, UR4, UR13, UR19 ;  /* 0x0000000d041582a4 */ /* 0x000fe4000f8e0213 */
[----:B------:R-:W-:Y:S01]  /*1210*/  UIMAD UR7, UR11, UR7, UR63 ;  /* 0x000000070b0772a4 */ /* 0x000fe2000f8e023f */
[----:B------:R-:W-:Y:S01]  /*1220*/  @!UP0 UMOV UR19, UR8 ;  /* 0x0000000800138c82 */ /* 0x000fe20008000000 */
[----:B------:R-:W-:Y:S02]  /*1230*/  UIMAD UR62, UR21, UR6, UR5 ;  /* 0x00000006153e72a4 */ /* 0x000fe4000f8e0205 */
[----:B------:R-:W-:-:S12]  /*1240*/  UIMAD UR63, UR19, UR11, UR7 ;  /* 0x0000000b133f72a4 */ /* 0x000fd8000f8e0207 */
.L_x_15:
[----:B------:R-:W1:Y:S01]  /*1250*/  LDCU UR4, c[0x0][0xb30] ;  /* 0x00016600ff0477ac */ /* 0x000e620008000800 */
[----:B------:R-:W2:Y:S01]  /*1260*/  S2UR UR5, SR_CgaCtaId ;  /* 0x00000000000579c3 */ /* 0x000ea20000008800 */
[----:B-1----:R-:W-:-:S09]  /*1270*/  UISETP.NE.AND UP0, UPT, UR4, 0x1, UPT ;  /* 0x000000010400788c */ /* 0x002fd2000bf05270 */
[----:B--2---:R-:W-:Y:S05]  /*1280*/  BRA.U UP0, `(.L_x_16) ;  /* 0x0000000100407547 */ /* 0x004fea000b800000 */
[----:B------:R-:W1:Y:S01]  /*1290*/  LDCU.128 UR8, c[0x0][0xb10] ;  /* 0x00016200ff0877ac */ /* 0x000e620008000c00 */
[----:B------:R-:W2:Y:S01]  /*12a0*/  LDCU UR6, c[0x0][0xb0c] ;  /* 0x00016180ff0677ac */ /* 0x000ea20008000800 */
[----:B------:R-:W3:Y:S01]  /*12b0*/  LDCU UR4, c[0x0][0xb20] ;  /* 0x00016400ff0477ac */ /* 0x000ee20008000800 */
[----:B-1----:R-:W-:Y:S02]  /*12c0*/  UIMAD.WIDE.U32 UR16, UR63, UR8, URZ ;  /* 0x000000083f1072a5 */ /* 0x002fe4000f8e00ff */
[----:B------:R-:W-:Y:S02]  /*12d0*/  UIMAD.WIDE.U32 UR14, UR62, UR11, URZ ;  /* 0x0000000b3e0e72a5 */ /* 0x000fe4000f8e00ff */
[----:B--2---:R-:W-:Y:S02]  /*12e0*/  UISETP.NE.AND UP1, UPT, UR6, 0x1, UPT ;  /* 0x000000010600788c */ /* 0x004fe4000bf25270 */
[----:B------:R-:W-:Y:S01]  /*12f0*/  UISETP.NE.AND UP0, UPT, UR10, 0x1, UPT ;  /* 0x000000010a00788c */ /* 0x000fe2000bf05270 */
[----:B------:R-:W-:Y:S01]  /*1300*/  UMOV UR7, UR17 ;  /* 0x0000001100077c82 */ /* 0x000fe20008000000 */
[----:B---3--:R-:W-:-:S02]  /*1310*/  USHF.R.U32.HI UR4, URZ, UR4, UR15 ;  /* 0x00000004ff047299 */ /* 0x008fc4000801160f */
[----:B------:R-:W-:Y:S02]  /*1320*/  USHF.R.U32.HI UR7, URZ, UR9, UR7 ;  /* 0x00000009ff077299 */ /* 0x000fe40008011607 */
[----:B------:R-:W-:Y:S02]  /*1330*/  USEL UR4, UR62, UR4, !UP0 ;  /* 0x000000043e047287 */ /* 0x000fe4000c000000 */
[----:B------:R-:W-:-:S04]  /*1340*/  USEL UR7, UR63, UR7, !UP1 ;  /* 0x000000073f077287 */ /* 0x000fc8000c800000 */
[----:B------:R-:W-:Y:S02]  /*1350*/  UIADD3 UR8, UPT, UPT, UR7, -UR4, URZ ;  /* 0x8000000407087290 */ /* 0x000fe4000fffe0ff */
[----:B------:R-:W-:Y:S02]  /*1360*/  UIADD3 UR4, UPT, UPT, -UR7, UR4, URZ ;  /* 0x0000000407047290 */ /* 0x000fe4000fffe1ff */
[----:B------:R-:W-:Y:S02]  /*1370*/  UIMAD UR62, UR8, UR10, UR62 ;  /* 0x0000000a083e72a4 */ /* 0x000fe4000f8e023e */
[----:B------:R-:W-:-:S12]  /*1380*/  UIMAD UR63, UR4, UR6, UR63 ;  /* 0x00000006043f72a4 */ /* 0x000fd8000f8e023f */
.L_x_16:
[----:B------:R-:W-:Y:S01]  /*1390*/  BAR.SYNC.DEFER_BLOCKING 0x0 ;  /* 0x0000000000007b1d */ /* 0x000fe20000010000 */
[----:B------:R-:W-:Y:S01]  /*13a0*/  UISETP.NE.AND UP0, UPT, UR12, 0x2, UPT ;  /* 0x000000020c00788c */ /* 0x000fe2000bf05270 */
[----:B------:R-:W-:Y:S02]  /*13b0*/  ISETP.NE.OR P3, PT, R3, 0x2, !P3 ;  /* 0x000000020300780c */ /* 0x000fe40005f65670 */
[----:B------:R-:W-:Y:S02]  /*13c0*/  LOP3.LUT R0, R6, 0x1f, RZ, 0xc0, !PT ;  /* 0x0000001f06007812 */ /* 0x000fe400078ec0ff */
[----:B------:R-:W1:Y:S04]  /*13d0*/  LDCU UR13, c[0x0][0xb24] ;  /* 0x00016480ff0d77ac */ /* 0x000e680008000800 */
[----:B------:R-:W-:Y:S05]  /*13e0*/  BRA.U UP0, `(.L_x_17) ;  /* 0x00000011006c7547 */ /* 0x000fea000b800000 */
[----:B------:R-:W2:Y:S01]  /*13f0*/  LDCU UR26, c[0x0][0x38c] ;  /* 0x00007180ff1a77ac */ /* 0x000ea20008000800 */
[----:B------:R-:W-:Y:S01]  /*1400*/  PLOP3.LUT P1, PT, PT, PT, UP3, 0x80, 0x8 ;  /* 0x000000000008781c */ /* 0x000fe20003f2f038 */
[----:B------:R-:W-:Y:S01]  /*1410*/  IMAD.MOV.U32 R12, RZ, RZ, 0x1 ;  /* 0x00000001ff0c7424 */ /* 0x000fe200078e00ff */
[----:B------:R-:W-:Y:S02]  /*1420*/  ISETP.EQ.OR P2, PT, R0, RZ, P3 ;  /* 0x000000ff0000720c */ /* 0x000fe40001f42670 */
[----:B------:R-:W-:Y:S02]  /*1430*/  CS2R R10, SRZ ;  /* 0x00000000000a7805 */ /* 0x000fe4000001ff00 */
[----:B------:R-:W-:Y:S01]  /*1440*/  PLOP3.LUT P1, PT, P1, PT, PT, 0x8, 0x80 ;  /* 0x000000000080781c */ /* 0x000fe20000f2e170 */
[----:B------:R-:W-:Y:S01]  /*1450*/  IMAD.MOV.U32 R9, RZ, RZ, RZ ;  /* 0x000000ffff097224 */ /* 0x000fe200078e00ff */
[----:B------:R-:W3:Y:S01]  /*1460*/  LDCU UR21, c[0x0][0x370] ;  /* 0x00006e00ff1577ac */ /* 0x000ee20008000800 */
[----:B------:R-:W-:Y:S01]  /*1470*/  IMAD.MOV.U32 R8, RZ, RZ, 0x1 ;  /* 0x00000001ff087424 */ /* 0x000fe200078e00ff */
[----:B------:R-:W4:Y:S01]  /*1480*/  LDCU.64 UR30, c[0x0][0x348] ;  /* 0x00006900ff1e77ac */ /* 0x000f220008000a00 */
[----:B------:R-:W1:Y:S01]  /*1490*/  LDCU UR15, c[0x0][0x374] ;  /* 0x00006e80ff0f77ac */ /* 0x000e620008000800 */
[----:B--2---:R-:W-:Y:S01]  /*14a0*/  UIADD3 UR4, UPT, UPT, UR26, 0x7f, URZ ;  /* 0x0000007f1a047890 */ /* 0x004fe2000fffe0ff */
[----:B------:R-:W-:-:S03]  /*14b0*/  UMOV UR24, URZ ;  /* 0x000000ff00187c82 */ /* 0x000fc60008000000 */
[----:B------:R-:W-:-:S04]  /*14c0*/  USHF.R.S32.HI UR28, URZ, 0x1f, UR4 ;  /* 0x0000001fff1c7899 */ /* 0x000fc80008011404 */
[----:B------:R-:W-:Y:S02]  /*14d0*/  ULEA.HI UR28, UR28, UR4, URZ, 0x7 ;  /* 0x000000041c1c7291 */ /* 0x000fe4000f8f38ff */
[----:B------:R-:W-:Y:S02]  /*14e0*/  UIADD3 UR4, UPT, UPT, UR26, -0x1, URZ ;  /* 0xffffffff1a047890 */ /* 0x000fe4000fffe0ff */
[----:B------:R-:W-:Y:S02]  /*14f0*/  USHF.R.S32.HI UR28, URZ, 0x7, UR28 ;  /* 0x00000007ff1c7899 */ /* 0x000fe4000801141c */
[----:B------:R-:W-:Y:S02]  /*1500*/  UISETP.GE.U32.AND UP1, UPT, UR4, -0xff, UPT ;  /* 0xffffff010400788c */ /* 0x000fe4000bf26070 */
[----:B------:R-:W-:Y:S02]  /*1510*/  UISETP.LT.U32.AND UP0, UPT, UR28, 0x4, UPT ;  /* 0x000000041c00788c */ /* 0x000fe4000bf01070 */
[----:B------:R-:W-:-:S02]  /*1520*/  UIADD3 UR26, UPT, UPT, UR26, 0xfe, URZ ;  /* 0x000000fe1a1a7890 */ /* 0x000fc4000fffe0ff */
[----:B------:R-:W-:-:S04]  /*1530*/  USEL UR27, UR28, 0x4, UP0 ;  /* 0x000000041c1b7887 */ /* 0x000fc80008000000 */
[----:B------:R-:W-:Y:S02]  /*1540*/  UIADD3 UR14, UPT, UPT, UR27, -0x1, URZ ;  /* 0xffffffff1b0e7890 */ /* 0x000fe4000fffe0ff */
[----:B------:R-:W-:Y:S02]  /*1550*/  @UP1 UIADD3 UR14, UPT, UPT, UR27, URZ, URZ ;  /* 0x000000ff1b0e1290 */ /* 0x000fe4000fffe0ff */
[----:B------:R-:W-:Y:S02]  /*1560*/  UIADD3 UR25, UPT, UPT, UR28, -UR27, URZ ;  /* 0x8000001b1c197290 */ /* 0x000fe4000fffe0ff */
[----:B-1-34-:R-:W-:-:S12]  /*1570*/  UIADD3 UR14, UPT, UPT, UR14, 0x1, URZ ;  /* 0x000000010e0e7890 */ /* 0x01afd8000fffe0ff */
.L_x_35:
[----:B------:R-:W-:Y:S01]  /*1580*/  UISETP.NE.AND UP0, UPT, UR5, URZ, UPT ;  /* 0x000000ff0500728c */ /* 0x000fe2000bf05270 */
[----:B-1----:R-:W1:Y:S08]  /*1590*/  S2UR UR5, SR_CgaCtaId ;  /* 0x00000000000579c3 */ /* 0x002e700000008800 */
[----:B------:R-:W-:Y:S05]  /*15a0*/  BRA.U UP0, `(.L_x_18) ;  /* 0x0000000100347547 */ /* 0x000fea000b800000 */
[----:B------:R-:W2:Y:S01]  /*15b0*/  S2R R0, SR_CgaCtaId ;  /* 0x0000000000007919 */ /* 0x000ea20000008800 */
[----:B------:R-:W-:Y:S02]  /*15c0*/  MOV R3, 0x400 ;  /* 0x0000040000037802 */ /* 0x000fe40000000f00 */
[----:B------:R-:W-:Y:S02]  /*15d0*/  SHF.L.U32 R2, R8, 0x1f, RZ ;  /* 0x0000001f08027819 */ /* 0x000fe400000006ff */
[----:B--2---:R-:W-:-:S05]  /*15e0*/  LEA R0, R0, R3, 0x18 ;  /* 0x0000000300007211 */ /* 0x004fca00078ec0ff */
[----:B------:R-:W-:-:S04]  /*15f0*/  IMAD R3, R9, 0x8, R0 ;  /* 0x0000000809037824 */ /* 0x000fc800078e0200 */
[----:B------:R-:W2:Y:S02]  /*1600*/  SYNCS.PHASECHK.TRANS64.TRYWAIT P0, [R3+URZ+0xb0], R2 ;  /* 0x0000b002030075a7 */ /* 0x000ea400080011ff */
[----:B--2---:R-:W-:Y:S05]  /*1610*/  @!P0 BRA `(.L_x_19) ;  /* 0x0000009000b08947 */ /* 0x004fea0003800000 */
.L_x_99:
[----:B------:R-:W-:Y:S01]  /*1620*/  VIADD R9, R9, 0x1 ;  /* 0x0000000109097836 */ /* 0x000fe20000000000 */
[----:B------:R2:W-:Y:S04]  /*1630*/  SYNCS.ARRIVE.TRANS64.A1T0 RZ, [R3+URZ+0xa0], RZ ;  /* 0x0000a0ff03ff79a7 */ /* 0x0005e800081000ff */
[----:B------:R-:W-:-:S04]  /*1640*/  ISETP.NE.AND P0, PT, R9, 0x2, PT ;  /* 0x000000020900780c */ /* 0x000fc80003f05270 */
[----:B------:R-:W-:Y:S02]  /*1650*/  SEL R9, R9, RZ, P0 ;  /* 0x000000ff09097207 */ /* 0x000fe40000000000 */
[----:B--2---:R-:W-:-:S04]  /*1660*/  SEL R3, RZ, 0x1, P0 ;  /* 0x00000001ff037807 */ /* 0x004fc80000000000 */
[----:B------:R-:W-:-:S07]  /*1670*/  LOP3.LUT R8, R8, R3, RZ, 0x3c, !PT ;  /* 0x0000000308087212 */ /* 0x000fce00078e3cff */
.L_x_18:
[----:B------:R-:W-:Y:S01]  /*1680*/  UMOV UR4, 0x400 ;  /* 0x0000040000047882 */ /* 0x000fe20000000000 */
[----:B------:R-:W-:Y:S01]  /*1690*/  SHF.L.U32 R0, R12, 0x1f, RZ ;  /* 0x0000001f0c007819 */ /* 0x000fe200000006ff */
[----:B-1----:R-:W-:Y:S02]  /*16a0*/  ULEA UR4, UR5, UR4, 0x18 ;  /* 0x0000000405047291 */ /* 0x002fe4000f8ec0ff */
[----:B------:R-:W-:Y:S02]  /*16b0*/  UISETP.GE.U32.AND UP0, UPT, UR26, 0xff, UPT ;  /* 0x000000ff1a00788c */ /* 0x000fe4000bf06070 */
[----:B------:R-:W-:Y:S02]  /*16c0*/  ULEA UR6, UR24, UR4, 0x3 ;  /* 0x0000000418067291 */ /* 0x000fe4000f8e18ff */
[----:B------:R-:W-:Y:S02]  /*16d0*/  USHF.L.U32 UR35, UR63, 0x7, URZ ;  /* 0x000000073f237899 */ /* 0x000fe400080006ff */
[----:B------:R-:W-:Y:S01]  /*16e0*/  UIMAD UR11, UR62, 0xb0, URZ ;  /* 0x000000b03e0b78a4 */ /* 0x000fe2000f8e02ff */
[----:B------:R-:W-:-:S04]  /*16f0*/  UMOV UR29, URZ ;  /* 0x000000ff001d7c82 */ /* 0x000fc80008000000 */
[----:B------:R1:W2:Y:S01]  /*1700*/  SYNCS.PHASECHK.TRANS64.TRYWAIT P0, [UR6+0x20], R0 ;  /* 0x00002000ff0075a7 */ /* 0x0002a20008001106 */
[----:B------:R-:W-:Y:S06]  /*1710*/  BRA.U !UP0, `(.L_x_20) ;  /* 0x0000000108a87547 */ /* 0x000fec000b800000 */
[----:B------:R-:W-:Y:S01]  /*1720*/  UMOV UR16, URZ ;  /* 0x000000ff00107c82 */ /* 0x000fe20008000000 */
[----:B------:R-:W-:-:S05]  /*1730*/  UMOV UR7, UR24 ;  /* 0x0000001800077c82 */ /* 0x000fca0008000000 */
.L_x_25:
[----:B--2---:R-:W-:Y:S01]  /*1740*/  @!P3 MOV R2, 0x9800 ;  /* 0x000098000002b802 */ /* 0x004fe20000000f00 */
[----:B---3--:R-:W-:Y:S01]  /*1750*/  ULEA UR33, UR7, UR4, 0x3 ;  /* 0x0000000407217291 */ /* 0x008fe2000f8e18ff */
[----:B--2-4-:R-:W-:Y:S11]  /*1760*/  @P0 BRA `(.L_x_21) ;  /* 0x00000000000c0947 */ /* 0x014ff60003800000 */
[----:B------:R-:W-:Y:S04]  /*1770*/  SHF.L.U32 R3, R12, 0x1f, RZ ;  /* 0x0000001f0c037819 */ /* 0x000fe800000006ff */
[----:B------:R-:W2:Y:S02]  /*1780*/  SYNCS.PHASECHK.TRANS64.TRYWAIT P0, [UR33+0x20], R3 ;  /* 0x00002003ff0075a7 */ /* 0x000ea40008001121 */
[----:B--2---:R-:W-:Y:S05]  /*1790*/  @!P0 BRA `(.L_x_22) ;  /* 0x0000009000648947 */ /* 0x004fea0003800000 */
.L_x_21:
[----:B------:R2:W-:Y:S01]  /*17a0*/  @!P3 SYNCS.ARRIVE.TRANS64 RZ, [UR33], R2 ;  /* 0x00000002ffffb9a7 */ /* 0x0005e20008000021 */
[----:B------:R-:W-:Y:S04]  /*17b0*/  BSSY.RECONVERGENT B0, `(.L_x_23) ;  /* 0x0000003000007945 */ /* 0x000fe80003800200 */
[----:B------:R-:W-:Y:S05]  /*17c0*/  @P2 BRA `(.L_x_24) ;  /* 0x0000000000042947 */ /* 0x000fea0003800000 */
[----:B------:R-:W-:Y:S05]  /*17d0*/  BPT.TRAP 0x1 ;  /* 0x000000040000795c */ /* 0x000fea0000300000 */
.L_x_24:
[----:B------:R-:W-:Y:S05]  /*17e0*/  BSYNC.RECONVERGENT B0 ;  /* 0x0000000000007941 */ /* 0x000fea0003800200 */
.L_x_23:
[----:B------:R-:W-:Y:S02]  /*17f0*/  UIADD3 UR24, UPT, UPT, UR7, 0x1, URZ ;  /* 0x0000000107187890 */ /* 0x000fe4000fffe0ff */
[----:B------:R-:W-:Y:S02]  /*1800*/  UIADD3 UR18, UP1, UPT, UR30, 0x80, URZ ;  /* 0x000000801e127890 */ /* 0x000fe4000ff3e0ff */
[----:B------:R-:W-:Y:S02]  /*1810*/  UISETP.NE.AND UP0, UPT, UR24, 0x4, UPT ;  /* 0x000000041800788c */ /* 0x000fe4000bf05270 */
[----:B------:R-:W-:Y:S02]  /*1820*/  ULEA UR32, UR7, UR4, 0xe ;  /* 0x0000000407207291 */ /* 0x000fe4000f8e70ff */
[----:B------:R-:W-:Y:S02]  /*1830*/  USEL UR9, URZ, 0x1, UP0 ;  /* 0x00000001ff097887 */ /* 0x000fe40008000000 */
[----:B------:R-:W-:Y:S02]  /*1840*/  USEL UR24, UR24, URZ, UP0 ;  /* 0x000000ff18187287 */ /* 0x000fe40008000000 */
[----:B------:R-:W-:Y:S02]  /*1850*/  USHF.L.U32 UR34, UR16, 0x7, URZ ;  /* 0x0000000710227899 */ /* 0x000fe400080006ff */
[----:B------:R-:W-:Y:S01]  /*1860*/  ULEA UR8, UR24, UR4, 0x3 ;  /* 0x0000000418087291 */ /* 0x000fe2000f8e18ff */
[----:B------:R-:W-:Y:S01]  /*1870*/  LOP3.LUT R12, R12, UR9, RZ, 0x3c, !PT ;  /* 0x000000090c0c7c12 */ /* 0x000fe2000f8e3cff */
[----:B------:R-:W-:Y:S02]  /*1880*/  UIADD3.X UR19, UPT, UPT, URZ, UR31, URZ, UP1, !UPT ;  /* 0x0000001fff137290 */ /* 0x000fe40008ffe4ff */
[----:B------:R-:W-:Y:S01]  /*1890*/  UIADD3 UR32, UPT, UPT, UR32, 0xb180, URZ ;  /* 0x0000b18020207890 */ /* 0x000fe2000fffe0ff */
[----:B-1----:R-:W-:Y:S01]  /*18a0*/  SHF.L.U32 R0, R12, 0x1f, RZ ;  /* 0x0000001f0c007819 */ /* 0x002fe200000006ff */
[----:B------:R-:W-:Y:S02]  /*18b0*/  UIMAD UR6, UR7, 0x5800, UR4 ;  /* 0x00005800070678a4 */ /* 0x000fe4000f8e0204 */
[----:B------:R-:W-:Y:S01]  /*18c0*/  UIADD3 UR38, UP0, UPT, UR30, 0x180, URZ ;  /* 0x000001801e267890 */ /* 0x000fe2000ff1e0ff */
[----:B------:R3:W4:Y:S01]  /*18d0*/  SYNCS.PHASECHK.TRANS64.TRYWAIT P0, [UR8+0x20], R0 ;  /* 0x00002000ff0075a7 */ /* 0x0007220008001108 */
[----:B------:R-:W-:Y:S01]  /*18e0*/  UMOV UR40, 0x0 ;  /* 0x0000000000287882 */ /* 0x000fe20000000000 */
[----:B------:R-:W-:Y:S01]  /*18f0*/  UMOV UR41, 0x10000000 ;  /* 0x1000000000297882 */ /* 0x000fe20000000000 */
[----:B------:R-:W-:Y:S01]  /*1900*/  UIADD3 UR8, UPT, UPT, UR6, 0x1b180, URZ ;  /* 0x0001b18006087890 */ /* 0x000fe2000fffe0ff */
[----:B------:R3:W-:Y:S01]  /*1910*/  UTMALDG.3D [UR32], [UR18], desc[UR40] ;  /* 0x00002820120075b4 */ /* 0x0007e20008011000 */
[----:B------:R-:W-:Y:S02]  /*1920*/  UIADD3.X UR39, UPT, UPT, URZ, UR31, URZ, UP0, !UPT ;  /* 0x0000001fff277290 */ /* 0x000fe400087fe4ff */
[----:B------:R-:W-:Y:S01]  /*1930*/  UIADD3 UR16, UPT, UPT, UR16, 0x1, URZ ;  /* 0x0000000110107890 */ /* 0x000fe2000fffe0ff */
[----:B------:R-:W-:Y:S01]  /*1940*/  UMOV UR12, UR36 ;  /* 0x00000024000c7c82 */ /* 0x000fe20008000000 */
[----:B------:R-:W-:Y:S01]  /*1950*/  UMOV UR9, UR33 ;  /* 0x0000002100097c82 */ /* 0x000fe20008000000 */
[----:B------:R-:W-:Y:S01]  /*1960*/  UMOV UR10, UR34 ;  /* 0x00000022000a7c82 */ /* 0x000fe20008000000 */
[----:B------:R-:W-:Y:S03]  /*1970*/  UISETP.NE.AND UP0, UPT, UR16, UR14, UPT ;  /* 0x0000000e1000728c */ /* 0x000fe6000bf05270 */
[----:B------:R3:W-:Y:S01]  /*1980*/  UTMALDG.3D [UR8], [UR38], desc[UR40] ;  /* 0x00002808260075b4 */ /* 0x0007e20008011000 */
[----:B------:R-:W-:Y:S01]  /*1990*/  UMOV UR29, UR14 ;  /* 0x0000000e001d7c82 */ /* 0x000fe20008000000 */
[----:B------:R-:W-:Y:S04]  /*19a0*/  UMOV UR7, UR24 ;  /* 0x0000001800077c82 */ /* 0x000fe80008000000 */
[----:B------:R-:W-:Y:S05]  /*19b0*/  BRA.U UP0, `(.L_x_25) ;  /* 0xfffffffd00607547 */ /* 0x000fea000b83ffff */
.L_x_20:
[----:B------:R-:W-:Y:S01]  /*19c0*/  ULEA UR6, UR24, UR4, 0x3 ;  /* 0x0000000418067291 */ /* 0x000fe2000f8e18ff */
[----:B-1-3--:R-:W-:Y:S01]  /*19d0*/  SHF.L.U32 R0, R12, 0x1f, RZ ;  /* 0x0000001f0c007819 */ /* 0x00afe200000006ff */
[----:B------:R-:W-:Y:S01]  /*19e0*/  @!P1 SYNCS.ARRIVE.TRANS64.A1T0 RZ, [UR4+0x58], RZ ;  /* 0x000058ffffff99a7 */ /* 0x000fe20008100004 */
[----:B------:R-:W-:-:S06]  /*19f0*/  UISETP.GT.AND UP0, UPT, UR28, UR27, UPT ;  /* 0x0000001b1c00728c */ /* 0x000fcc000bf04270 */
[----:B--2-4-:R1:W2:Y:S03]  /*1a00*/  SYNCS.PHASECHK.TRANS64.TRYWAIT P0, [UR6+0x20], R0 ;  /* 0x00002000ff0075a7 */ /* 0x0142a60008001106 */
[----:B------:R-:W-:Y:S05]  /*1a10*/  BRA.U !UP0, `(.L_x_26) ;  /* 0x0000000108ac7547 */ /* 0x000fea000b800000 */
[----:B------:R-:W-:Y:S01]  /*1a20*/  UIADD3 UR32, UPT, UPT, UR25, UR29, URZ ;  /* 0x0000001d19207290 */ /* 0x000fe2000fffe0ff */
[----:B------:R-:W-:-:S11]  /*1a30*/  UMOV UR7, UR24 ;  /* 0x0000001800077c82 */ /* 0x000fd60008000000 */
.L_x_31:
[----:B--2---:R-:W-:Y:S01]  /*1a40*/  @!P3 MOV R2, 0x9800 ;  /* 0x000098000002b802 */ /* 0x004fe20000000f00 */
[----:B---3--:R-:W-:Y:S01]  /*1a50*/  ULEA UR17, UR7, UR4, 0x3 ;  /* 0x0000000407117291 */ /* 0x008fe2000f8e18ff */
[----:B--2-4-:R-:W-:Y:S11]  /*1a60*/  @P0 BRA `(.L_x_27) ;  /* 0x00000000000c0947 */ /* 0x014ff60003800000 */
[----:B------:R-:W-:Y:S04]  /*1a70*/  SHF.L.U32 R3, R12, 0x1f, RZ ;  /* 0x0000001f0c037819 */ /* 0x000fe800000006ff */
[----:B------:R-:W2:Y:S02]  /*1a80*/  SYNCS.PHASECHK.TRANS64.TRYWAIT P0, [UR17+0x20], R3 ;  /* 0x00002003ff0075a7 */ /* 0x000ea40008001111 */
[----:B--2---:R-:W-:Y:S05]  /*1a90*/  @!P0 BRA `(.L_x_28) ;  /* 0x0000008c00bc8947 */ /* 0x004fea0003800000 */
.L_x_27:
[----:B------:R2:W-:Y:S01]  /*1aa0*/  @!P3 SYNCS.ARRIVE.TRANS64 RZ, [UR17], R2 ;  /* 0x00000002ffffb9a7 */ /* 0x0005e20008000011 */
[----:B------:R-:W-:Y:S04]  /*1ab0*/  BSSY.RECONVERGENT B0, `(.L_x_29) ;  /* 0x0000003000007945 */ /* 0x000fe80003800200 */
[----:B------:R-:W-:Y:S05]  /*1ac0*/  @P2 BRA `(.L_x_30) ;  /* 0x0000000000042947 */ /* 0x000fea0003800000 */
[----:B------:R-:W-:Y:S05]  /*1ad0*/  BPT.TRAP 0x1 ;  /* 0x000000040000795c */ /* 0x000fea0000300000 */
.L_x_30:
[----:B------:R-:W-:Y:S05]  /*1ae0*/  BSYNC.RECONVERGENT B0 ;  /* 0x0000000000007941 */ /* 0x000fea0003800200 */
.L_x_29:
[----:B------:R-:W-:Y:S02]  /*1af0*/  UIADD3 UR24, UPT, UPT, UR7, 0x1, URZ ;  /* 0x0000000107187890 */ /* 0x000fe4000fffe0ff */
[----:B------:R-:W-:Y:S02]  /*1b00*/  ULEA UR16, UR7, UR4, 0xe ;  /* 0x0000000407107291 */ /* 0x000fe4000f8e70ff */
[----:B------:R-:W-:Y:S02]  /*1b10*/  UISETP.NE.AND UP0, UPT, UR24, 0x4, UPT ;  /* 0x000000041800788c */ /* 0x000fe4000bf05270 */
[----:B------:R-:W-:Y:S02]  /*1b20*/  UIADD3 UR42, UP1, UPT, UR30, 0x80, URZ ;  /* 0x000000801e2a7890 */ /* 0x000fe4000ff3e0ff */
[----:B------:R-:W-:Y:S02]  /*1b30*/  USEL UR9, URZ, 0x1, UP0 ;  /* 0x00000001ff097887 */ /* 0x000fe40008000000 */
[----:B------:R-:W-:Y:S02]  /*1b40*/  USEL UR24, UR24, URZ, UP0 ;  /* 0x000000ff18187287 */ /* 0x000fe40008000000 */
[----:B------:R-:W-:Y:S02]  /*1b50*/  USHF.L.U32 UR18, UR29, 0x7, URZ ;  /* 0x000000071d127899 */ /* 0x000fe400080006ff */
[----:B------:R-:W-:Y:S01]  /*1b60*/  ULEA UR8, UR24, UR4, 0x3 ;  /* 0x0000000418087291 */ /* 0x000fe2000f8e18ff */
[----:B------:R-:W-:Y:S01]  /*1b70*/  LOP3.LUT R12, R12, UR9, RZ, 0x3c, !PT ;  /* 0x000000090c0c7c12 */ /* 0x000fe2000f8e3cff */
[----:B------:R-:W-:Y:S02]  /*1b80*/  UIADD3 UR16, UPT, UPT, UR16, 0xb180, URZ ;  /* 0x0000b18010107890 */ /* 0x000fe4000fffe0ff */
[----:B------:R-:W-:Y:S01]  /*1b90*/  UIADD3.X UR43, UPT, UPT, URZ, UR31, URZ, UP1, !UPT ;  /* 0x0000001fff2b7290 */ /* 0x000fe20008ffe4ff */
[----:B-1----:R-:W-:Y:S01]  /*1ba0*/  SHF.L.U32 R0, R12, 0x1f, RZ ;  /* 0x0000001f0c007819 */ /* 0x002fe200000006ff */
[----:B------:R-:W-:Y:S02]  /*1bb0*/  UIMAD UR6, UR7, 0x5800, UR4 ;  /* 0x00005800070678a4 */ /* 0x000fe4000f8e0204 */
[----:B------:R-:W-:Y:S01]  /*1bc0*/  UIADD3 UR40, UP0, UPT, UR30, 0x180, URZ ;  /* 0x000001801e287890 */ /* 0x000fe2000ff1e0ff */
[----:B------:R3:W4:Y:S01]  /*1bd0*/  SYNCS.PHASECHK.TRANS64.TRYWAIT P0, [UR8+0x20], R0 ;  /* 0x00002000ff0075a7 */ /* 0x0007220008001108 */
[----:B------:R-:W-:Y:S01]  /*1be0*/  UIADD3 UR8, UPT, UPT, UR6, 0x1b180, URZ ;  /* 0x0001b18006087890 */ /* 0x000fe2000fffe0ff */
[----:B------:R-:W-:Y:S01]  /*1bf0*/  UMOV UR38, 0x0 ;  /* 0x0000000000267882 */ /* 0x000fe20000000000 */
[----:B------:R-:W-:Y:S01]  /*1c00*/  UMOV UR39, 0x10000000 ;  /* 0x1000000000277882 */ /* 0x000fe20000000000 */
[----:B------:R-:W-:Y:S01]  /*1c10*/  UMOV UR19, UR35 ;  /* 0x0000002300137c82 */ /* 0x000fe20008000000 */
[----:B------:R-:W-:Y:S01]  /*1c20*/  UMOV UR20, UR36 ;  /* 0x0000002400147c82 */ /* 0x000fe20008000000 */
[----:B------:R-:W-:Y:S01]  /*1c30*/  UIADD3.X UR41, UPT, UPT, URZ, UR31, URZ, UP0, !UPT ;  /* 0x0000001fff297290 */ /* 0x000fe200087fe4ff */
[----:B------:R3:W-:Y:S01]  /*1c40*/  UTMALDG.3D [UR16], [UR42], desc[UR38] ;  /* 0x000026102a0075b4 */ /* 0x0007e20008011000 */
[----:B------:R-:W-:Y:S01]  /*1c50*/  UIADD3 UR29, UPT, UPT, UR29, 0x1, URZ ;  /* 0x000000011d1d7890 */ /* 0x000fe2000fffe0ff */
[----:B------:R-:W-:Y:S01]  /*1c60*/  UMOV UR12, UR36 ;  /* 0x00000024000c7c82 */ /* 0x000fe20008000000 */
[----:B------:R-:W-:Y:S01]  /*1c70*/  UMOV UR9, UR17 ;  /* 0x0000001100097c82 */ /* 0x000fe20008000000 */
[----:B------:R-:W-:Y:S01]  /*1c80*/  UMOV UR10, UR18 ;  /* 0x00000012000a7c82 */ /* 0x000fe20008000000 */
[----:B------:R-:W-:Y:S03]  /*1c90*/  UISETP.NE.AND UP0, UPT, UR29, UR32, UPT ;  /* 0x000000201d00728c */ /* 0x000fe6000bf05270 */
[----:B------:R3:W-:Y:S01]  /*1ca0*/  UTMALDG.3D [UR8], [UR40], desc[UR38] ;  /* 0x00002608280075b4 */ /* 0x0007e20008011000 */
[----:B------:R-:W-:Y:S05]  /*1cb0*/  UMOV UR7, UR24 ;  /* 0x0000001800077c82 */ /* 0x000fea0008000000 */
[----:B------:R-:W-:Y:S05]  /*1cc0*/  BRA.U UP0, `(.L_x_31) ;  /* 0xfffffffd005c7547 */ /* 0x000fea000b83ffff */
.L_x_26:
[C---:B------:R-:W-:Y:S01]  /*1cd0*/  LEA R3, R11.reuse, UR4, 0x3 ;  /* 0x000000040b037c11 */ /* 0x040fe2000f8e18ff */
[----:B------:R-:W-:Y:S01]  /*1ce0*/  NOP ;  /* 0x0000000000007918 */ /* 0x000fe20000000000 */
[----:B-1-3--:R-:W-:Y:S02]  /*1cf0*/  SHF.L.U32 R0, R10, 0x1f, RZ ;  /* 0x0000001f0a007819 */ /* 0x00afe400000006ff */
[----:B------:R-:W-:Y:S02]  /*1d00*/  LEA R5, R11, UR4, 0x4 ;  /* 0x000000040b057c11 */ /* 0x000fe4000f8e20ff */
[----:B--2-4-:R-:W1:Y:S02]  /*1d10*/  SYNCS.PHASECHK.TRANS64.TRYWAIT P0, [R3+URZ+0x60], R0 ;  /* 0x00006000030075a7 */ /* 0x014e6400080011ff */
[----:B-1----:R-:W-:Y:S05]  /*1d20*/  @!P0 BRA `(.L_x_32) ;  /* 0x0000008c00308947 */ /* 0x002fea0003800000 */
.L_x_102:
[----:B------:R-:W2:Y:S01]  /*1d30*/  LDS.128 R4, [R5+0xd0] ;  /* 0x0000d00005047984 */ /* 0x000ea20000000c00 */
[----:B------:R-:W-:Y:S01]  /*1d40*/  UISETP.GE.AND UP0, UPT, UR13, 0x1, UPT ;  /* 0x000000010d00788c */ /* 0x000fe2000bf06270 */
[----:B------:R-:W-:Y:S01]  /*1d50*/  @!PT LDS RZ, [RZ] ;  /* 0x00000000fffff984 */ /* 0x000fe20000000800 */
[----:B------:R-:W-:Y:S01]  /*1d60*/  @!PT LDS RZ, [RZ] ;  /* 0x00000000fffff984 */ /* 0x000fe20000000800 */
[----:B------:R-:W-:Y:S01]  /*1d70*/  @!PT LDS RZ, [RZ] ;  /* 0x00000000fffff984 */ /* 0x000fe20000000800 */
[----:B------:R-:W-:Y:S01]  /*1d80*/  @!PT LDS RZ, [RZ] ;  /* 0x00000000fffff984 */ /* 0x000fe20000000800 */
[----:B------:R3:W-:Y:S06]  /*1d90*/  MEMBAR.ALL.CTA ;  /* 0x0000000000007992 */ /* 0x0007ec0000008000 */
[----:B---3--:R-:W3:Y:S01]  /*1da0*/  FENCE.VIEW.ASYNC.S ;  /* 0x00000000000073c6 */ /* 0x008ee20000000000 */
[----:B--2---:R-:W-:-:S13]  /*1db0*/  LOP3.LUT P0, RZ, R6, 0x1, RZ, 0xc0, !PT ;  /* 0x0000000106ff7812 */ /* 0x004fda000780c0ff */
[----:B---3--:R-:W-:Y:S01]  /*1dc0*/  VOTEU.ANY UP1, P0 ;  /* 0x0000000000ff7886 */ /* 0x008fe20000020100 */
[----:B------:R-:W-:-:S13]  /*1dd0*/  PLOP3.LUT P0, PT, PT, PT, UP1, 0x80, 0x8 ;  /* 0x000000000008781c */ /* 0x000fda0003f0f018 */
[----:B-1----:R-:W-:Y:S02]  /*1de0*/  @P0 LOP3.LUT R0, R5, 0xffff, RZ, 0xc0, !PT ;  /* 0x0000ffff05000812 */ /* 0x002fe400078ec0ff */
[----:B------:R-:W-:Y:S02]  /*1df0*/  @P0 MOV R2, R4 ;  /* 0x0000000400020202 */ /* 0x000fe40000000f00 */
[----:B------:R-:W-:Y:S01]  /*1e00*/  @P0 R2UR UR7, R0 ;  /* 0x00000000000702ca */ /* 0x000fe200000e0000 */
[----:B------:R-:W-:Y:S01]  /*1e10*/  VIADD R0, R3, 0x70 ;  /* 0x0000007003007836 */ /* 0x000fe20000000000 */
[----:B------:R-:W-:Y:S02]  /*1e20*/  @P0 SHF.R.U32.HI R4, RZ, 0x10, R5 ;  /* 0x00000010ff040819 */ /* 0x000fe40000011605 */
[----:B------:R-:W-:Y:S02]  /*1e30*/  @P0 R2UR UR8, R2 ;  /* 0x00000000020802ca */ /* 0x000fe400000e0000 */
[----:B------:R-:W-:-:S02]  /*1e40*/  PRMT R0, RZ, 0x654, R0 ;  /* 0x00000654ff007816 */ /* 0x000fc40000000000 */
[----:B------:R-:W-:Y:S02]  /*1e50*/  @P0 R2UR UR6, R4 ;  /* 0x00000000040602ca */ /* 0x000fe400000e0000 */
[----:B------:R1:W-:Y:S03]  /*1e60*/  SYNCS.ARRIVE.TRANS64.RED.A1T0 RZ, [R0+URZ], RZ ;  /* 0x000000ff00ff79a7 */ /* 0x0003e600081004ff */
[----:B------:R-:W-:-:S04]  /*1e70*/  @UP1 UMOV UR22, UR7 ;  /* 0x0000000700161c82 */ /* 0x000fc80008000000 */
[----:B------:R-:W-:-:S04]  /*1e80*/  @UP1 UMOV UR23, UR8 ;  /* 0x0000000800171c82 */ /* 0x000fc80008000000 */
[----:B------:R-:W-:Y:S01]  /*1e90*/  @UP1 UMOV UR36, UR6 ;  /* 0x0000000600241c82 */ /* 0x000fe20008000000 */
[----:B------:R-:W-:Y:S05]  /*1ea0*/  BRA.U !UP0, `(.L_x_33) ;  /* 0x0000000108bc7547 */ /* 0x000fea000b800000 */
[----:B------:R-:W2:Y:S01]  /*1eb0*/  LDCU.128 UR8, c[0x0][0xb10] ;  /* 0x00016200ff0877ac */ /* 0x000ea20008000c00 */
[----:B------:R-:W3:Y:S01]  /*1ec0*/  LDCU UR12, c[0x0][0xb20] ;  /* 0x00016400ff0c77ac */ /* 0x000ee20008000800 */
[----:B------:R-:W4:Y:S01]  /*1ed0*/  LDCU UR16, c[0x0][0xb0c] ;  /* 0x00016180ff1077ac */ /* 0x000f220008000800 */
[----:B------:R-:W5:Y:S01]  /*1ee0*/  LDCU.64 UR6, c[0x0][0xb28] ;  /* 0x00016500ff0677ac */ /* 0x000f620008000a00 */
[----:B------:R-:W-:Y:S02]  /*1ef0*/  UISETP.NE.AND UP3, UPT, UR13, 0x1, UPT ;  /* 0x000000010d00788c */ /* 0x000fe4000bf65270 */
[----:B--2---:R-:W-:Y:S02]  /*1f00*/  UIMAD.WIDE.U32 UR34, UR15, UR11, URZ ;  /* 0x0000000b0f2272a5 */ /* 0x004fe4000f8e00ff */
[----:B------:R-:W-:Y:S02]  /*1f10*/  UIMAD.WIDE.U32 UR32, UR21, UR8, URZ ;  /* 0x00000008152072a5 */ /* 0x000fe4000f8e00ff */
[----:B------:R-:W-:-:S02]  /*1f20*/  UIMAD.WIDE.U32 UR18, UR22, UR11, URZ ;  /* 0x0000000b161272a5 */ /* 0x000fc4000f8e00ff */
[----:B------:R-:W-:Y:S01]  /*1f30*/  UISETP.NE.AND UP0, UPT, UR10, 0x1, UPT ;  /* 0x000000010a00788c */ /* 0x000fe2000bf05270 */
[----:B------:R-:W-:Y:S02]  /*1f40*/  UMOV UR11, UR35 ;  /* 0x00000023000b7c82 */ /* 0x000fe40008000000 */
[----:B------:R-:W-:Y:S01]  /*1f50*/  UMOV UR17, UR33 ;  /* 0x0000002100117c82 */ /* 0x000fe20008000000 */
[----:B---3--:R-:W-:Y:S02]  /*1f60*/  USHF.R.U32.HI UR11, URZ, UR12, UR11 ;  /* 0x0000000cff0b7299 */ /* 0x008fe4000801160b */
[----:B----4-:R-:W-:Y:S02]  /*1f70*/  UISETP.NE.AND UP2, UPT, UR16, 0x1, UPT ;  /* 0x000000011000788c */ /* 0x010fe4000bf45270 */
[----:B------:R-:W-:Y:S02]  /*1f80*/  USHF.R.U32.HI UR17, URZ, UR9, UR17 ;  /* 0x00000009ff117299 */ /* 0x000fe40008011611 */
[----:B------:R-:W-:-:S02]  /*1f90*/  USEL UR11, UR15, UR11, !UP0 ;  /* 0x0000000b0f0b7287 */ /* 0x000fc4000c000000 */
[----:B------:R-:W-:Y:S02]  /*1fa0*/  USEL UR17, UR21, UR17, !UP2 ;  /* 0x0000001115117287 */ /* 0x000fe4000d000000 */
[----:B-----5:R-:W-:Y:S02]  /*1fb0*/  UIMAD.WIDE.U32 UR34, UR11, UR6, URZ ;  /* 0x000000060b2272a5 */ /* 0x020fe4000f8e00ff */
[----:B------:R-:W-:Y:S02]  /*1fc0*/  UIMAD.WIDE.U32 UR32, UR23, UR8, URZ ;  /* 0x00000008172072a5 */ /* 0x000fe4000f8e00ff */
[----:B------:R-:W-:Y:S02]  /*1fd0*/  USHF.R.U32.HI UR19, URZ, UR12, UR19 ;  /* 0x0000000cff137299 */ /* 0x000fe40008011613 */
[----:B------:R-:W-:Y:S02]  /*1fe0*/  UIMAD.WIDE.U32 UR38, UR17, UR6, URZ ;  /* 0x00000006112672a5 */ /* 0x000fe4000f8e00ff */
[----:B------:R-:W-:-:S02]  /*1ff0*/  @UP3 USHF.R.U32.HI UR11, URZ, UR7, UR35 ;  /* 0x00000007ff0b3299 */ /* 0x000fc40008011623 */
[----:B------:R-:W-:Y:S02]  /*2000*/  USHF.R.U32.HI UR33, URZ, UR9, UR33 ;  /* 0x00000009ff217299 */ /* 0x000fe40008011621 */
[----:B------:R-:W-:Y:S02]  /*2010*/  USEL UR19, UR22, UR19, !UP0 ;  /* 0x0000001316137287 */ /* 0x000fe4000c000000 */
[----:B------:R-:W-:Y:S02]  /*2020*/  @UP3 USHF.R.U32.HI UR17, URZ, UR7, UR39 ;  /* 0x00000007ff113299 */ /* 0x000fe40008011627 */
[----:B------:R-:W-:Y:S02]  /*2030*/  UIMAD UR11, UR13, UR11, URZ ;  /* 0x0000000b0d0b72a4 */ /* 0x000fe4000f8e02ff */
[----:B------:R-:W-:Y:S02]  /*2040*/  USEL UR33, UR23, UR33, !UP2 ;  /* 0x0000002117217287 */ /* 0x000fe4000d000000 */
[----:B------:R-:W-:-:S02]  /*2050*/  UIMAD UR8, UR13, UR17, URZ ;  /* 0x000000110d0872a4 */ /* 0x000fc4000f8e02ff */
[----:B------:R-:W-:Y:S02]  /*2060*/  UISETP.GE.AND UP0, UPT, UR19, UR11, UPT ;  /* 0x0000000b1300728c */ /* 0x000fe4000bf06270 */
[----:B------:R-:W-:Y:S02]  /*2070*/  UIMAD.WIDE.U32 UR38, UR19, UR6, URZ ;  /* 0x00000006132672a5 */ /* 0x000fe4000f8e00ff */
[----:B------:R-:W-:Y:S02]  /*2080*/  UISETP.GE.OR UP0, UPT, UR33, UR8, UP0 ;  /* 0x000000082100728c */ /* 0x000fe40008706670 */
[----:B------:R-:W-:Y:S02]  /*2090*/  UIMAD.WIDE.U32 UR34, UR33, UR6, URZ ;  /* 0x00000006212272a5 */ /* 0x000fe4000f8e00ff */
[----:B------:R-:W-:Y:S02]  /*20a0*/  USHF.R.U32.HI UR6, URZ, UR7, UR39 ;  /* 0x00000007ff067299 */ /* 0x000fe40008011627 */
[----:B------:R-:W-:-:S02]  /*20b0*/  UIADD3 UR8, UPT, UPT, -UR19, URZ, URZ ;  /* 0x000000ff13087290 */ /* 0x000fc4000fffe1ff */
[----:B------:R-:W-:Y:S02]  /*20c0*/  USEL UR6, UR19, UR6, !UP3 ;  /* 0x0000000613067287 */ /* 0x000fe4000d800000 */
[----:B------:R-:W-:Y:S02]  /*20d0*/  UIMAD UR8, UR10, UR8, UR22 ;  /* 0x000000080a0872a4 */ /* 0x000fe4000f8e0216 */
[----:B------:R-:W-:Y:S02]  /*20e0*/  @!UP0 USHF.R.U32.HI UR9, URZ, UR7, UR35 ;  /* 0x00000007ff098299 */ /* 0x000fe40008011623 */
[----:B------:R-:W-:Y:S02]  /*20f0*/  UIADD3 UR11, UPT, UPT, -UR6, URZ, URZ ;  /* 0x000000ff060b7290 */ /* 0x000fe4000fffe1ff */
[----:B------:R-:W-:Y:S02]  /*2100*/  @!UP0 USEL UR9, UR33, UR9, !UP3 ;  /* 0x0000000921098287 */ /* 0x000fe4000d800000 */
[----:B------:R-:W-:-:S02]  /*2110*/  UIMAD UR11, UR13, UR11, UR19 ;  /* 0x0000000b0d0b72a4 */ /* 0x000fc4000f8e0213 */
[----:B------:R-:W-:Y:S02]  /*2120*/  UIADD3 UR7, UPT, UPT, -UR33, URZ, URZ ;  /* 0x000000ff21077290 */ /* 0x000fe4000fffe1ff */
[----:B------:R-:W-:Y:S02]  /*2130*/  @!UP0 UIMAD UR11, UR11, UR17, UR9 ;  /* 0x000000110b0b82a4 */ /* 0x000fe4000f8e0209 */
[----:B------:R-:W-:Y:S02]  /*2140*/  @!UP0 UIADD3 UR6, UPT, UPT, UR6, -UR9, URZ ;  /* 0x8000000906068290 */ /* 0x000fe4000fffe0ff */
[----:B------:R-:W-:Y:S02]  /*2150*/  UIMAD UR7, UR16, UR7, UR23 ;  /* 0x00000007100772a4 */ /* 0x000fe4000f8e0217 */
[----:B------:R-:W-:-:S03]  /*2160*/  @!UP0 UIMAD UR19, UR13, UR6, UR33 ;  /* 0x000000060d1382a4 */ /* 0x000fc6000f8e0221 */
[----:B------:R-:W-:Y:S01]  /*2170*/  @!UP0 UMOV UR33, UR11 ;  /* 0x0000000b00218c82 */ /* 0x000fe20008000000 */
[----:B------:R-:W-:Y:S02]  /*2180*/  UIMAD UR22, UR19, UR10, UR8 ;  /* 0x0000000a131672a4 */ /* 0x000fe4000f8e0208 */
[----:B------:R-:W-:-:S12]  /*2190*/  UIMAD UR23, UR33, UR16, UR7 ;  /* 0x00000010211772a4 */ /* 0x000fd8000f8e0207 */
.L_x_33:
[----:B------:R-:W2:Y:S02]  /*21a0*/  LDCU UR6, c[0x0][0xb30] ;  /* 0x00016600ff0677ac */ /* 0x000ea40008000800 */
[----:B--2---:R-:W-:-:S09]  /*21b0*/  UISETP.NE.AND UP0, UPT, UR6, 0x1, UPT ;  /* 0x000000010600788c */ /* 0x004fd2000bf05270 */
[----:B------:R-:W-:Y:S05]  /*21c0*/  BRA.U UP0, `(.L_x_34) ;  /* 0x0000000100407547 */ /* 0x000fea000b800000 */
[----:B------:R-:W2:Y:S01]  /*21d0*/  LDCU.128 UR8, c[0x0][0xb10] ;  /* 0x00016200ff0877ac */ /* 0x000ea20008000c00 */
[----:B------:R-:W3:Y:S01]  /*21e0*/  LDCU UR7, c[0x0][0xb0c] ;  /* 0x00016180ff0777ac */ /* 0x000ee20008000800 */
[----:B------:R-:W4:Y:S01]  /*21f0*/  LDCU UR6, c[0x0][0xb20] ;  /* 0x00016400ff0677ac */ /* 0x000f220008000800 */
[----:B--2---:R-:W-:Y:S02]  /*2200*/  UIMAD.WIDE.U32 UR18, UR23, UR8, URZ ;  /* 0x00000008171272a5 */ /* 0x004fe4000f8e00ff */
[----:B------:R-:W-:Y:S02]  /*2210*/  UIMAD.WIDE.U32 UR16, UR22, UR11, URZ ;  /* 0x0000000b161072a5 */ /* 0x000fe4000f8e00ff */
[----:B---3--:R-:W-:Y:S02]  /*2220*/  UISETP.NE.AND UP2, UPT, UR7, 0x1, UPT ;  /* 0x000000010700788c */ /* 0x008fe4000bf45270 */
[----:B------:R-:W-:Y:S01]  /*2230*/  UISETP.NE.AND UP0, UPT, UR10, 0x1, UPT ;  /* 0x000000010a00788c */ /* 0x000fe2000bf05270 */
[----:B------:R-:W-:Y:S01]  /*2240*/  UMOV UR11, UR19 ;  /* 0x00000013000b7c82 */ /* 0x000fe20008000000 */
[----:B----4-:R-:W-:-:S02]  /*2250*/  USHF.R.U32.HI UR6, URZ, UR6, UR17 ;  /* 0x00000006ff067299 */ /* 0x010fc40008011611 */
[----:B------:R-:W-:Y:S02]  /*2260*/  USHF.R.U32.HI UR9, URZ, UR9, UR11 ;  /* 0x00000009ff097299 */ /* 0x000fe4000801160b */
[----:B------:R-:W-:Y:S02]  /*2270*/  USEL UR6, UR22, UR6, !UP0 ;  /* 0x0000000616067287 */ /* 0x000fe4000c000000 */
[----:B------:R-:W-:-:S04]  /*2280*/  USEL UR9, UR23, UR9, !UP2 ;  /* 0x0000000917097287 */ /* 0x000fc8000d000000 */
[----:B------:R-:W-:Y:S02]  /*2290*/  UIADD3 UR8, UPT, UPT, UR9, -UR6, URZ ;  /* 0x8000000609087290 */ /* 0x000fe4000fffe0ff */
[----:B------:R-:W-:Y:S02]  /*22a0*/  UIADD3 UR6, UPT, UPT, -UR9, UR6, URZ ;  /* 0x0000000609067290 */ /* 0x000fe4000fffe1ff */
[----:B------:R-:W-:Y:S02]  /*22b0*/  UIMAD UR22, UR8, UR10, UR22 ;  /* 0x0000000a081672a4 */ /* 0x000fe4000f8e0216 */
[----:B------:R-:W-:-:S12]  /*22c0*/  UIMAD UR23, UR6, UR7, UR23 ;  /* 0x00000007061772a4 */ /* 0x000fd8000f8e0217 */
.L_x_34:
[----:B------:R-:W-:Y:S01]  /*22d0*/  VIADD R11, R11, 0x1 ;  /* 0x000000010b0b7836 */ /* 0x000fe20000000000 */
[----:B------:R-:W-:Y:S01]  /*22e0*/  PLOP3.LUT P1, PT, PT, PT, PT, 0x80, 0x8 ;  /* 0x000000000008781c */ /* 0x000fe20003f2f070 */
[----:B------:R-:W-:Y:S02]  /*22f0*/  UIADD3 UR63, UPT, UPT, UR23, UR47, URZ ;  /* 0x0000002f173f7290 */ /* 0x000fe4000fffe0ff */
[----:B------:R-:W-:Y:S01]  /*2300*/  UIADD3 UR62, UPT, UPT, UR22, UR46, URZ ;  /* 0x0000002e163e7290 */ /* 0x000fe2000fffe0ff */
[----:B------:R-:W-:-:S04]  /*2310*/  ISETP.NE.AND P0, PT, R11, 0x2, PT ;  /* 0x000000020b00780c */ /* 0x000fc80003f05270 */
[----:B------:R-:W-:Y:S02]  /*2320*/  SEL R3, RZ, 0x1, P0 ;  /* 0x00000001ff037807 */ /* 0x000fe40000000000 */
[----:B------:R-:W-:Y:S02]  /*2330*/  SEL R11, R11, RZ, P0 ;  /* 0x000000ff0b0b7207 */ /* 0x000fe40000000000 */
[----:B------:R-:W-:Y:S01]  /*2340*/  LOP3.LUT R10, R10, R3, RZ, 0x3c, !PT ;  /* 0x000000030a0a7212 */ /* 0x000fe200078e3cff */
[----:B------:R-:W-:Y:S06]  /*2350*/  BRA.U UP1, `(.L_x_35) ;  /* 0xfffffff101887547 */ /* 0x000fec000b83ffff */
[----:B------:R-:W-:Y:S01]  /*2360*/  UIADD3 UR4, UPT, UPT, UR4, 0x20, URZ ;  /* 0x0000002004047890 */ /* 0x000fe2000fffe0ff */
[----:B------:R-:W-:-:S03]  /*2370*/  SHF.L.U32 R3, R12, 0x1f, RZ ;  /* 0x0000001f0c037819 */ /* 0x000fc600000006ff */
[----:B------:R-:W-:-:S09]  /*2380*/  ULEA UR5, UR24, UR4, 0x3 ;  /* 0x0000000418057291 */ /* 0x000fd2000f8e18ff */
[----:B------:R-:W2:Y:S02]  /*2390*/  SYNCS.PHASECHK.TRANS64.TRYWAIT P0, [UR5], R3 ;  /* 0x00000003ff0075a7 */ /* 0x000ea40008001105 */
[----:B--2---:R-:W-:Y:S05]  /*23a0*/  @!P0 BRA `(.L_x_36) ;  /* 0x0000008400a48947 */ /* 0x004fea0003800000 */
.L_x_104:
[----:B------:R-:W-:-:S04]  /*23b0*/  UIADD3 UR6, UPT, UPT, UR24, 0x1, URZ ;  /* 0x0000000118067890 */ /* 0x000fc8000fffe0ff */
[----:B------:R-:W-:-:S04]  /*23c0*/  UISETP.NE.AND UP0, UPT, UR6, 0x4, UPT ;  /* 0x000000040600788c */ /* 0x000fc8000bf05270 */
[----:B------:R-:W-:Y:S02]  /*23d0*/  USEL UR7, URZ, 0x1, UP0 ;  /* 0x00000001ff077887 */ /* 0x000fe40008000000 */
[----:B------:R-:W-:-:S04]  /*23e0*/  USEL UR6, UR6, URZ, UP0 ;  /* 0x000000ff06067287 */ /* 0x000fc80008000000 */
[----:B------:R-:W-:Y:S01]  /*23f0*/  ULEA UR5, UR6, UR4, 0x3 ;  /* 0x0000000406057291 */ /* 0x000fe2000f8e18ff */
[----:B------:R-:W-:-:S04]  /*2400*/  LOP3.LUT R2, R12, UR7, RZ, 0x3c, !PT ;  /* 0x000000070c027c12 */ /* 0x000fc8000f8e3cff */
[----:B-1----:R-:W-:-:S04]  /*2410*/  SHF.L.U32 R3, R2, 0x1f, RZ ;  /* 0x0000001f02037819 */ /* 0x002fc800000006ff */
[----:B------:R-:W1:Y:S02]  /*2420*/  SYNCS.PHASECHK.TRANS64.TRYWAIT P0, [UR5], R3 ;  /* 0x00000003ff0075a7 */ /* 0x000e640008001105 */
[----:B-1----:R-:W-:Y:S05]  /*2430*/  @!P0 BRA `(.L_x_37) ;  /* 0x0000008400988947 */ /* 0x002fea0003800000 */
.L_x_106:
        /* <DEDUP_REMOVED lines=9> */
.L_x_108:
[----:B------:R-:W-:-:S04]  /*24d0*/  UIADD3 UR6, UPT, UPT, UR6, 0x1, URZ ;  /* 0x0000000106067890 */ /* 0x000fc8000fffe0ff */
[----:B------:R-:W-:-:S04]  /*24e0*/  UISETP.NE.AND UP0, UPT, UR6, 0x4, UPT ;  /* 0x000000040600788c */ /* 0x000fc8000bf05270 */
[----:B------:R-:W-:Y:S02]  /*24f0*/  USEL UR5, URZ, 0x1, UP0 ;  /* 0x00000001ff057887 */ /* 0x000fe40008000000 */
[----:B------:R-:W-:-:S04]  /*2500*/  USEL UR6, UR6, URZ, UP0 ;  /* 0x000000ff06067287 */ /* 0x000fc80008000000 */
[----:B------:R-:W-:Y:S01]  /*2510*/  ULEA UR6, UR6, UR4, 0x3 ;  /* 0x0000000406067291 */ /* 0x000fe2000f8e18ff */
[----:B-1----:R-:W-:-:S04]  /*2520*/  LOP3.LUT R3, R2, UR5, RZ, 0x3c, !PT ;  /* 0x0000000502037c12 */ /* 0x002fc8000f8e3cff */
[----:B------:R-:W-:Y:S01]  /*2530*/  SHF.L.U32 R3, R3, 0x1f, RZ ;  /* 0x0000001f03037819 */ /* 0x000fe200000006ff */
[----:B------:R-:W-:-:S07]  /*2540*/  IMAD.U32 R0, RZ, RZ, UR6 ;  /* 0x00000006ff007e24 */ /* 0x000fce000f8e00ff */
.L_x_39:
[----:B-1----:R1:W2:Y:S02]  /*2550*/  SYNCS.PHASECHK.TRANS64.TRYWAIT P0, [R0+URZ], R3 ;  /* 0x00000003000075a7 */ /* 0x0022a400080011ff */
[----:B--2---:R-:W-:Y:S05]  /*2560*/  @!P0 NANOSLEEP.SYNCS 0x989680 ;  /* 0x009896800000895d */ /* 0x004fea0003900000 */
[----:B------:R-:W2:Y:S02]  /*2570*/  @!P0 SYNCS.PHASECHK.TRANS64 P0, [R0+URZ], R3 ;  /* 0x00000003000085a7 */ /* 0x000ea400080010ff */
[----:B--2---:R-:W-:Y:S05]  /*2580*/  @P0 EXIT ;  /* 0x000000000000094d */ /* 0x004fea0003800000 */
[----:B------:R-:W-:Y:S05]  /*2590*/  BRA `(.L_x_39) ;  /* 0xfffffffc00ec7947 */ /* 0x000fea000383ffff */
.L_x_17:
[----:B------:R-:W-:-:S04]  /*25a0*/  UISETP.NE.AND UP0, UPT, UR5, URZ, UPT ;  /* 0x000000ff0500728c */ /* 0x000fc8000bf05270 */
[----:B------:R-:W-:-:S09]  /*25b0*/  UISETP.NE.OR UP0, UPT, UR12, 0x1, UP0 ;  /* 0x000000010c00788c */ /* 0x000fd20008705670 */
[----:B------:R-:W-:Y:S05]  /*25c0*/  BRA.U UP0, `(.L_x_40) ;  /* 0x0000000500487547 */ /* 0x000fea000b800000 */
[----:B------:R-:W-:Y:S01]  /*25d0*/  ISETP.NE.AND P2, PT, R0, RZ, PT ;  /* 0x000000ff0000720c */ /* 0x000fe20003f45270 */
[----:B------:R-:W-:Y:S01]  /*25e0*/  IMAD.MOV.U32 R12, RZ, RZ, 0x1 ;  /* 0x00000001ff0c7424 */ /* 0x000fe200078e00ff */
[----:B------:R-:W-:Y:S02]  /*25f0*/  CS2R R10, SRZ ;  /* 0x00000000000a7805 */ /* 0x000fe4000001ff00 */
[----:B------:R-:W-:Y:S01]  /*2600*/  CS2R R8, SRZ ;  /* 0x0000000000087805 */ /* 0x000fe2000001ff00 */
[----:B------:R-:W-:Y:S01]  /*2610*/  UMOV UR6, 0x400 ;  /* 0x0000040000067882 */ /* 0x000fe20000000000 */
[----:B------:R-:W-:Y:S01]  /*2620*/  UMOV UR7, URZ ;  /* 0x000000ff00077c82 */ /* 0x000fe20008000000 */
[----:B------:R-:W-:-:S12]  /*2630*/  ULEA UR6, UR5, UR6, 0x18 ;  /* 0x0000000605067291 */ /* 0x000fd8000f8ec0ff */
.L_x_44:
[----:B------:R-:W-:Y:S02]  /*2640*/  LEA R2, R8, UR6, 0x3 ;  /* 0x0000000608027c11 */ /* 0x000fe4000f8e18ff */
[----:B------:R-:W-:-:S03]  /*2650*/  SHF.L.U32 R5, R9, 0x1f, RZ ;  /* 0x0000001f09057819 */ /* 0x000fc600000006ff */
[----:B------:R-:W-:Y:S01]  /*2660*/  VIADD R4, R2, 0xb0 ;  /* 0x000000b002047836 */ /* 0x000fe20000000000 */
[----:B------:R-:W2:Y:S02]  /*2670*/  SYNCS.PHASECHK.TRANS64.TRYWAIT P0, [R2+URZ+0xa0], R5 ;  /* 0x0000a005020075a7 */ /* 0x000ea400080011ff */
[----:B--2---:R-:W-:Y:S05]  /*2680*/  @!P0 BRA `(.L_x_41) ;  /* 0x0000008400348947 */ /* 0x004fea0003800000 */
.L_x_109:
[----:B------:R-:W-:Y:S01]  /*2690*/  ULEA UR5, UR7, UR6, 0x3 ;  /* 0x0000000607057291 */ /* 0x000fe2000f8e18ff */
[----:B------:R-:W-:Y:S02]  /*26a0*/  PRMT R4, RZ, 0x654, R4 ;  /* 0x00000654ff047816 */ /* 0x000fe40000000004 */
[----:B--2---:R-:W-:Y:S01]  /*26b0*/  SHF.L.U32 R5, R12, 0x1f, RZ ;  /* 0x0000001f0c057819 */ /* 0x004fe200000006ff */
[----:B------:R-:W-:Y:S01]  /*26c0*/  UIADD3 UR4, UPT, UPT, UR5, 0x60, URZ ;  /* 0x0000006005047890 */ /* 0x000fe2000fffe0ff */
[----:B------:R2:W-:Y:S05]  /*26d0*/  SYNCS.ARRIVE.TRANS64.RED.A1T0 RZ, [R4+URZ], RZ ;  /* 0x000000ff04ff79a7 */ /* 0x0005ea00081004ff */
[----:B------:R-:W-:Y:S01]  /*26e0*/  IMAD.U32 R7, RZ, RZ, UR4 ;  /* 0x00000004ff077e24 */ /* 0x000fe2000f8e00ff */
[----:B------:R-:W3:Y:S04]  /*26f0*/  SYNCS.PHASECHK.TRANS64.TRYWAIT P0, [UR5+0x70], R5 ;  /* 0x00007005ff0075a7 */ /* 0x000ee80008001105 */
[----:B------:R-:W-:Y:S01]  /*2700*/  PRMT R6, R0, 0x654, R7 ;  /* 0x0000065400067816 */ /* 0x000fe20000000007 */
[----:B--2---:R-:W-:Y:S01]  /*2710*/  @!P2 IMAD.MOV.U32 R4, RZ, RZ, 0x10 ;  /* 0x00000010ff04a424 */ /* 0x004fe200078e00ff */
[----:B---3--:R-:W-:Y:S06]  /*2720*/  @!P0 BRA `(.L_x_42) ;  /* 0x0000008400208947 */ /* 0x008fec0003800000 */
.L_x_111:
[----:B------:R-:W-:Y:S01]  /*2730*/  ULEA UR4, UR7, UR6, 0x4 ;  /* 0x0000000607047291 */ /* 0x000fe2000f8e20ff */
[----:B------:R-:W-:Y:S01]  /*2740*/  SEL R3, R6, R3, !P2 ;  /* 0x0000000306037207 */ /* 0x000fe20005000000 */
[----:B------:R-:W-:Y:S01]  /*2750*/  UIADD3 UR5, UPT, UPT, UR5, 0x60, URZ ;  /* 0x0000006005057890 */ /* 0x000fe2000fffe0ff */
[----:B--2---:R-:W-:Y:S01]  /*2760*/  LEA R2, R11, UR6, 0x3 ;  /* 0x000000060b027c11 */ /* 0x004fe2000f8e18ff */
[----:B------:R-:W-:Y:S01]  /*2770*/  UIADD3 UR4, UPT, UPT, UR4, 0xd0, URZ ;  /* 0x000000d004047890 */ /* 0x000fe2000fffe0ff */
[----:B------:R-:W-:Y:S01]  /*2780*/  SHF.L.U32 R5, R10, 0x1f, RZ ;  /* 0x0000001f0a057819 */ /* 0x000fe200000006ff */
[----:B------:R2:W-:Y:S01]  /*2790*/  @!P2 SYNCS.ARRIVE.TRANS64.RED RZ, [R3+URZ], R4 ;  /* 0x0000000403ffa9a7 */ /* 0x0005e200080004ff */
[----:B------:R-:W-:Y:S01]  /*27a0*/  UIADD3 UR7, UPT, UPT, UR7, 0x1, URZ ;  /* 0x0000000107077890 */ /* 0x000fe2000fffe0ff */
[----:B------:R-:W-:-:S03]  /*27b0*/  VIADD R8, R8, 0x1 ;  /* 0x0000000108087836 */ /* 0x000fc60000000000 */
[----:B------:R-:W-:Y:S02]  /*27c0*/  UISETP.NE.AND UP0, UPT, UR7, 0x2, UPT ;  /* 0x000000020700788c */ /* 0x000fe4000bf05270 */
[----:B------:R-:W-:Y:S06]  /*27d0*/  UGETNEXTWORKID.BROADCAST [UR4], [UR5] ;  /* 0x00000000040073ca */ /* 0x000fec0008000100 */
[----:B------:R-:W-:Y:S01]  /*27e0*/  USEL UR4, URZ, 0x1, UP0 ;  /* 0x00000001ff047887 */ /* 0x000fe20008000000 */
[----:B------:R-:W-:Y:S01]  /*27f0*/  ISETP.NE.AND P0, PT, R8, 0x2, PT ;  /* 0x000000020800780c */ /* 0x000fe20003f05270 */
[----:B------:R-:W-:Y:S01]  /*2800*/  USEL UR7, UR7, URZ, UP0 ;  /* 0x000000ff07077287 */ /* 0x000fe20008000000 */
[----:B------:R-:W3:Y:S03]  /*2810*/  SYNCS.PHASECHK.TRANS64.TRYWAIT P1, [R2+URZ+0x60], R5 ;  /* 0x00006005020075a7 */ /* 0x000ee600080211ff */
[----:B------:R-:W-:Y:S01]  /*2820*/  LOP3.LUT R12, R12, UR4, RZ, 0x3c, !PT ;  /* 0x000000040c0c7c12 */ /* 0x000fe2000f8e3cff */
[----:B--23--:R-:W-:Y:S07]  /*2830*/  @!P1 BRA `(.L_x_43) ;  /* 0x0000008000f49947 */ /* 0x00cfee0003800000 */
.L_x_112:
[C---:B------:R-:W-:Y:S01]  /*2840*/  LEA R4, R11.reuse, UR6, 0x4 ;  /* 0x000000060b047c11 */ /* 0x040fe2000f8e20ff */
[----:B--2---:R-:W-:Y:S01]  /*2850*/  VIADD R2, R2, 0x70 ;  /* 0x0000007002027836 */ /* 0x004fe20000000000 */
[----:B------:R-:W-:Y:S01]  /*2860*/  SEL R8, R8, RZ, P0 ;  /* 0x000000ff08087207 */ /* 0x000fe20000000000 */
[----:B------:R-:W-:-:S03]  /*2870*/  VIADD R11, R11, 0x1 ;  /* 0x000000010b0b7836 */ /* 0x000fc60000000000 */
[----:B------:R-:W2:Y:S01]  /*2880*/  LDS.128 R4, [R4+0xd0] ;  /* 0x0000d00004047984 */ /* 0x000ea20000000c00 */
[----:B------:R-:W-:Y:S02]  /*2890*/  PRMT R2, RZ, 0x654, R2 ;  /* 0x00000654ff027816 */ /* 0x000fe40000000002 */
[C---:B------:R-:W-:Y:S01]  /*28a0*/  ISETP.NE.AND P1, PT, R11.reuse, 0x2, PT ;  /* 0x000000020b00780c */ /* 0x040fe20003f25270 */
[----:B------:R-:W-:Y:S01]  /*28b0*/  @!PT LDS RZ, [RZ] ;  /* 0x00000000fffff984 */ /* 0x000fe20000000800 */
[----:B------:R-:W-:Y:S01]  /*28c0*/  @!PT LDS RZ, [RZ] ;  /* 0x00000000fffff984 */ /* 0x000fe20000000800 */
[----:B------:R-:W-:Y:S01]  /*28d0*/  @!PT LDS RZ, [RZ] ;  /* 0x00000000fffff984 */ /* 0x000fe20000000800 */
[----:B------:R-:W-:Y:S01]  /*28e0*/  @!PT LDS RZ, [RZ] ;  /* 0x00000000fffff984 */ /* 0x000fe20000000800 */
[----:B------:R3:W-:Y:S06]  /*28f0*/  MEMBAR.ALL.CTA ;  /* 0x0000000000007992 */ /* 0x0007ec0000008000 */
[----:B---3--:R-:W3:Y:S01]  /*2900*/  FENCE.VIEW.ASYNC.S ;  /* 0x00000000000073c6 */ /* 0x008ee20000000000 */
[----:B------:R-:W-:Y:S01]  /*2910*/  SEL R11, R11, RZ, P1 ;  /* 0x000000ff0b0b7207 */ /* 0x000fe20000800000 */
[----:B---3--:R3:W-:Y:S01]  /*2920*/  SYNCS.ARRIVE.TRANS64.RED.A1T0 RZ, [R2+URZ], RZ ;  /* 0x000000ff02ff79a7 */ /* 0x0087e200081004ff */
[----:B--2---:R-:W-:-:S02]  /*2930*/  LOP3.LUT P3, RZ, R6, 0x1, RZ, 0xc0, !PT ;  /* 0x0000000106ff7812 */ /* 0x004fc4000786c0ff */
[----:B------:R-:W-:-:S04]  /*2940*/  SEL R5, RZ, 0x1, P1 ;  /* 0x00000001ff057807 */ /* 0x000fc80000800000 */
[----:B------:R-:W-:Y:S02]  /*2950*/  LOP3.LUT R10, R10, R5, RZ, 0x3c, !PT ;  /* 0x000000050a0a7212 */ /* 0x000fe400078e3cff */
[----:B---3--:R-:W-:-:S04]  /*2960*/  SEL R2, RZ, 0x1, P0 ;  /* 0x00000001ff027807 */ /* 0x008fc80000000000 */
[----:B------:R-:W-:Y:S01]  /*2970*/  LOP3.LUT R9, R9, R2, RZ, 0x3c, !PT ;  /* 0x0000000209097212 */ /* 0x000fe200078e3cff */
[----:B------:R-:W-:Y:S06]  /*2980*/  @P3 BRA `(.L_x_44) ;  /* 0xfffffffc002c3947 */ /* 0x000fec000383ffff */
[----:B------:R-:W-:Y:S01]  /*2990*/  ULEA UR5, UR7, UR6, 0x3 ;  /* 0x0000000607057291 */ /* 0x000fe2000f8e18ff */
[----:B------:R-:W-:-:S08]  /*29a0*/  SHF.L.U32 R3, R12, 0x1f, RZ ;  /* 0x0000001f0c037819 */ /* 0x000fd000000006ff */
[----:B------:R-:W2:Y:S02]  /*29b0*/  SYNCS.PHASECHK.TRANS64 P0, [UR5+0x70], R3 ;  /* 0x00007003ff0075a7 */ /* 0x000ea40008001005 */
[----:B--2---:R-:W-:Y:S05]  /*29c0*/  @P0 BRA `(.L_x_45) ;  /* 0x0000000000080947 */ /* 0x004fea0003800000 */
[----:B------:R-:W2:Y:S02]  /*29d0*/  SYNCS.PHASECHK.TRANS64.TRYWAIT P0, [UR5+0x70], R3 ;  /* 0x00007003ff0075a7 */ /* 0x000ea40008001105 */
[----:B--2---:R-:W-:Y:S05]  /*29e0*/  @!P0 BRA `(.L_x_46) ;  /* 0x00000080009c8947 */ /* 0x004fea0003800000 */
.L_x_45:
[----:B------:R-:W-:-:S04]  /*29f0*/  UIADD3 UR4, UPT, UPT, UR7, 0x1, URZ ;  /* 0x0000000107047890 */ /* 0x000fc8000fffe0ff */
[----:B------:R-:W-:-:S04]  /*2a00*/  UISETP.NE.AND UP0, UPT, UR4, 0x2, UPT ;  /* 0x000000020400788c */ /* 0x000fc8000bf05270 */
[----:B------:R-:W-:Y:S02]  /*2a10*/  USEL UR8, URZ, 0x1, UP0 ;  /* 0x00000001ff087887 */ /* 0x000fe40008000000 */
[----:B------:R-:W-:-:S04]  /*2a20*/  USEL UR4, UR4, URZ, UP0 ;  /* 0x000000ff04047287 */ /* 0x000fc80008000000 */
[----:B------:R-:W-:Y:S01]  /*2a30*/  ULEA UR4, UR4, UR6, 0x3 ;  /* 0x0000000604047291 */ /* 0x000fe2000f8e18ff */
[----:B--2---:R-:W-:-:S04]  /*2a40*/  LOP3.LUT R3, R12, UR8, RZ, 0x3c, !PT ;  /* 0x000000080c037c12 */ /* 0x004fc8000f8e3cff */
[----:B------:R-:W-:-:S04]  /*2a50*/  SHF.L.U32 R0, R3, 0x1f, RZ ;  /* 0x0000001f03007819 */ /* 0x000fc800000006ff */
[----:B------:R-:W2:Y:S02]  /*2a60*/  SYNCS.PHASECHK.TRANS64 P0, [UR4+0x70], R0 ;  /* 0x00007000ff0075a7 */ /* 0x000ea40008001004 */
[----:B-12---:R-:W-:Y:S05]  /*2a70*/  @P0 EXIT ;  /* 0x000000000000094d */ /* 0x006fea0003800000 */
[----:B------:R-:W-:Y:S02]  /*2a80*/  SHF.L.U32 R3, R3, 0x1f, RZ ;  /* 0x0000001f03037819 */ /* 0x000fe400000006ff */
[----:B------:R-:W-:-:S07]  /*2a90*/  MOV R0, UR4 ;  /* 0x0000000400007c02 */ /* 0x000fce0008000f00 */
.L_x_47:
[----:B-1----:R1:W2:Y:S02]  /*2aa0*/  SYNCS.PHASECHK.TRANS64.TRYWAIT P0, [R0+URZ+0x70], R3 ;  /* 0x00007003000075a7 */ /* 0x0022a400080011ff */
[----:B--2---:R-:W-:Y:S05]  /*2ab0*/  @!P0 NANOSLEEP.SYNCS 0x989680 ;  /* 0x009896800000895d */ /* 0x004fea0003900000 */
[----:B------:R-:W2:Y:S02]  /*2ac0*/  @!P0 SYNCS.PHASECHK.TRANS64 P0, [R0+URZ+0x70], R3 ;  /* 0x00007003000085a7 */ /* 0x000ea400080010ff */
[----:B--2---:R-:W-:Y:S05]  /*2ad0*/  @P0 EXIT ;  /* 0x000000000000094d */ /* 0x004fea0003800000 */
[----:B------:R-:W-:Y:S05]  /*2ae0*/  BRA `(.L_x_47) ;  /* 0xfffffffc00ec7947 */ /* 0x000fea000383ffff */
.L_x_40:
[----:B------:R-:W-:-:S09]  /*2af0*/  UISETP.NE.AND UP0, UPT, UR12, URZ, UPT ;  /* 0x000000ff0c00728c */ /* 0x000fd2000bf05270 */
[----:B------:R-:W-:Y:S05]  /*2b00*/  BRA.U UP0, `(.L_x_48) ;  /* 0x0000000d006c7547 */ /* 0x000fea000b800000 */
[----:B------:R-:W-:Y:S01]  /*2b10*/  UMOV UR4, 0x40 ;  /* 0x0000004000047882 */ /* 0x000fe20000000000 */
[----:B------:R-:W-:Y:S01]  /*2b20*/  NOP ;  /* 0x0000000000007918 */ /* 0x000fe20000000000 */
[----:B------:R-:W-:Y:S01]  /*2b30*/  ULEA UR4, UR5, UR4, 0x18 ;  /* 0x0000000405047291 */ /* 0x000fe2000f8ec0ff */
[----:B------:R-:W-:Y:S02]  /*2b40*/  UMOV UR6, 0x400 ;  /* 0x0000040000067882 */ /* 0x000fe40000000000 */
[----:B------:R-:W-:-:S06]  /*2b50*/  ULEA UR6, UR5, UR6, 0x18 ;  /* 0x0000000605067291 */ /* 0x000fcc000f8ec0ff */
[----:B------:R-:W2:Y:S02]  /*2b60*/  LDS.U8 R0, [UR4+0x1c] ;  /* 0x00001c04ff007984 */ /* 0x000ea40008000000 */
[----:B--2---:R-:W-:-:S13]  /*2b70*/  ISETP.NE.AND P0, PT, R0, RZ, PT ;  /* 0x000000ff0000720c */ /* 0x004fda0003f05270 */
[----:B------:R-:W-:Y:S05]  /*2b80*/  @P0 BRA `(.L_x_49) ;  /* 0x0000000000580947 */ /* 0x000fea0003800000 */
[----:B------:R-:W-:-:S13]  /*2b90*/  ELECT P0, URZ, PT ;  /* 0x0000000000ff782f */ /* 0x000fda0003800000 */
[----:B------:R-:W-:Y:S05]  /*2ba0*/  @!P0 BRA `(.L_x_50) ;  /* 0x0000000000608947 */ /* 0x000fea0003800000 */
[----:B------:R-:W-:Y:S01]  /*2bb0*/  UMOV UR5, 0x10 ;  /* 0x0000001000057882 */ /* 0x000fe20000000000 */
[----:B------:R-:W-:Y:S01]  /*2bc0*/  HFMA2 R0, -RZ, RZ, 0, 5.9604644775390625e-08 ;  /* 0x00000001ff007431 */ /* 0x000fe200000001ff */
[----:B------:R-:W-:-:S03]  /*2bd0*/  MOV R2, 0xffff ;  /* 0x0000ffff00027802 */ /* 0x000fc60000000f00 */
[----:B------:R-:W-:Y:S04]  /*2be0*/  DEPBAR.LE SB2, 0x36 ;  /* 0x0000ad800000791a */ /* 0x000fe80000000000 */
[----:B------:R-:W2:Y:S02]  /*2bf0*/  UTCATOMSWS.FIND_AND_SET.ALIGN UP0, UR5, UR5 ;  /* 0x00000005000575e3 */ /* 0x000ea40008000800 */
[----:B--2---:R-:W-:Y:S01]  /*2c00*/  MOV R3, UR5 ;  /* 0x0000000500037c02 */ /* 0x004fe20008000f00 */
[----:B------:R-:W-:Y:S06]  /*2c10*/  BRA.U UP0, `(.L_x_51) ;  /* 0x0000000100187547 */ /* 0x000fec000b800000 */
.L_x_52:
[----:B------:R-:W-:Y:S05]  /*2c20*/  NANOSLEEP 0x64 ;  /* 0x000000640000795d */ /* 0x000fea0003800000 */
[----:B------:R-:W-:-:S05]  /*2c30*/  UMOV UR5, 0x10 ;  /* 0x0000001000057882 */ /* 0x000fca0000000000 */
[----:B------:R-:W-:Y:S04]  /*2c40*/  DEPBAR.LE SB2, 0x36 ;  /* 0x0000ad800000791a */ /* 0x000fe80000000000 */
[----:B------:R-:W2:Y:S02]  /*2c50*/  UTCATOMSWS.FIND_AND_SET.ALIGN UP0, UR5, UR5 ;  /* 0x00000005000575e3 */ /* 0x000ea40008000800 */
[----:B--2---:R-:W-:Y:S01]  /*2c60*/  MOV R3, UR5 ;  /* 0x0000000500037c02 */ /* 0x004fe20008000f00 */
[----:B------:R-:W-:Y:S05]  /*2c70*/  BRA.U !UP0, `(.L_x_52) ;  /* 0xfffffffd08e87547 */ /* 0x000fea000b83ffff */
.L_x_51:
[-C--:B------:R-:W-:Y:S02]  /*2c80*/  SHF.L.U32 R2, R2, R3.reuse, RZ ;  /* 0x0000000302027219 */ /* 0x080fe400000006ff */
[----:B------:R-:W-:Y:S01]  /*2c90*/  SHF.L.U32 R0, R0, R3, RZ ;  /* 0x0000000300007219 */ /* 0x000fe200000006ff */
[----:B------:R-:W-:Y:S02]  /*2ca0*/  IMAD.SHL.U32 R3, R3, 0x20, RZ ;  /* 0x0000002003037824 */ /* 0x000fe400078e00ff */
[----:B------:R2:W-:Y:S04]  /*2cb0*/  ATOMS.OR RZ, [UR4+0x14], R2 ;  /* 0x00001402ffff798c */ /* 0x0005e8000b000004 */
[----:B------:R2:W-:Y:S04]  /*2cc0*/  ATOMS.OR RZ, [UR4+0x18], R0 ;  /* 0x00001800ffff798c */ /* 0x0005e8000b000004 */
[----:B------:R2:W-:Y:S01]  /*2cd0*/  STS [UR6+0xf0], R3 ;  /* 0x0000f003ff007988 */ /* 0x0005e20008000806 */
[----:B------:R-:W-:Y:S05]  /*2ce0*/  BRA `(.L_x_50) ;  /* 0x0000000000107947 */ /* 0x000fea0003800000 */
.L_x_49:
[----:B------:R-:W-:Y:S02]  /*2cf0*/  MOV R0, 0xffffffff ;  /* 0xffffffff00007802 */ /* 0x000fe40000000f00 */
[----:B------:R-:W-:-:S03]  /*2d00*/  MOV R2, 0x2d30 ;  /* 0x00002d3000027802 */ /* 0x000fc60000000f00 */
[----:B------:R2:W-:Y:S04]  /*2d10*/  STS [UR6+0xf0], R0 ;  /* 0x0000f000ff007988 */ /* 0x0005e80008000806 */
[----:B-12---:R-:W-:Y:S05]  /*2d20*/  CALL.REL.NOINC `($__internal_1_$__cuda_sm10x_tcgen05_guardrail_trap_phase_invalid_during_alloc) ;  /* 0x0000008400007944 */ /* 0x006fea0003c00000 */
.L_x_50:
[----:B------:R-:W-:Y:S05]  /*2d30*/  WARPSYNC.ALL ;  /* 0x0000000000007948 */ /* 0x000fea0003800000 */
[----:B------:R-:W3:Y:S01]  /*2d40*/  S2UR UR9, SR_CgaCtaId ;  /* 0x00000000000979c3 */ /* 0x000ee20000008800 */
[----:B------:R-:W-:Y:S01]  /*2d50*/  UMOV UR4, 0x400 ;  /* 0x0000040000047882 */ /* 0x000fe20000000000 */
[----:B------:R-:W-:-:S06]  /*2d60*/  NOP ;  /* 0x0000000000007918 */ /* 0x000fcc0000000000 */
[----:B------:R-:W-:Y:S06]  /*2d70*/  BAR.ARV 0x6, 0xa0 ;  /* 0x0182800000007b1d */ /* 0x000fec0000002000 */
[----:B------:R-:W4:Y:S01]  /*2d80*/  LDCU UR5, c[0x0][0x38c] ;  /* 0x00007180ff0577ac */ /* 0x000f220008000800 */
[----:B------:R-:W-:Y:S01]  /*2d90*/  IMAD.MOV.U32 R11, RZ, RZ, 0x1 ;  /* 0x00000001ff0b7424 */ /* 0x000fe200078e00ff */
[----:B------:R-:W-:Y:S01]  /*2da0*/  CS2R R8, SRZ ;  /* 0x0000000000087805 */ /* 0x000fe2000001ff00 */
[----:B------:R-:W-:Y:S01]  /*2db0*/  IMAD.MOV.U32 R10, RZ, RZ, RZ ;  /* 0x000000ffff0a7224 */ /* 0x000fe200078e00ff */
[----:B------:R-:W-:Y:S01]  /*2dc0*/  UMOV UR12, URZ ;  /* 0x000000ff000c7c82 */ /* 0x000fe20008000000 */
[----:B------:R-:W-:Y:S01]  /*2dd0*/  UMOV UR11, URZ ;  /* 0x000000ff000b7c82 */ /* 0x000fe20008000000 */
[----:B------:R-:W-:Y:S01]  /*2de0*/  UMOV UR22, 0x0 ;  /* 0x0000000000167882 */ /* 0x000fe20000000000 */
[----:B------:R-:W-:Y:S01]  /*2df0*/  UMOV UR23, 0x82c0010 ;  /* 0x082c001000177882 */ /* 0x000fe20000000000 */
[----:B------:R-:W-:Y:S01]  /*2e00*/  UMOV UR20, 0x0 ;  /* 0x0000000000147882 */ /* 0x000fe20000000000 */
[----:B------:R-:W-:Y:S01]  /*2e10*/  UMOV UR21, 0x82c0010 ;  /* 0x082c001000157882 */ /* 0x000fe20000000000 */
[----:B---3--:R-:W-:Y:S01]  /*2e20*/  ULEA UR9, UR9, UR4, 0x18 ;  /* 0x0000000409097291 */ /* 0x008fe2000f8ec0ff */
[----:B------:R-:W3:Y:S03]  /*2e30*/  LDCU UR4, c[0x0][0x38c] ;  /* 0x00007180ff0477ac */ /* 0x000ee60008000800 */
[----:B------:R-:W-:-:S02]  /*2e40*/  UIADD3 UR10, UPT, UPT, UR9, 0xb180, URZ ;  /* 0x0000b180090a7890 */ /* 0x000fc4000fffe0ff */
[----:B----4-:R-:W-:-:S03]  /*2e50*/  UISETP.GE.AND UP4, UPT, UR5, 0x1, UPT ;  /* 0x000000010500788c */ /* 0x010fc6000bf86270 */
[----:B--2---:R-:W1:Y:S01]  /*2e60*/  LDS R0, [UR9+0xf0] ;  /* 0x0000f009ff007984 */ /* 0x004e620008000800 */
[----:B------:R-:W-:Y:S01]  /*2e70*/  USHF.R.U32.HI UR10, URZ, 0x4, UR10 ;  /* 0x00000004ff0a7899 */ /* 0x000fe2000801160a */
[----:B------:R-:W-:Y:S01]  /*2e80*/  UMOV UR26, 0x0 ;  /* 0x00000000001a7882 */ /* 0x000fe20000000000 */
[----:B------:R-:W-:Y:S02]  /*2e90*/  UMOV UR27, 0x82c0010 ;  /* 0x082c0010001b7882 */ /* 0x000fe40000000000 */
[----:B------:R-:W-:Y:S01]  /*2ea0*/  ULOP3.LUT UR10, UR10, 0x3fff, URZ, 0xc0, !UPT ;  /* 0x00003fff0a0a7892 */ /* 0x000fe2000f8ec0ff */
[----:B------:R-:W-:Y:S01]  /*2eb0*/  UMOV UR24, 0x0 ;  /* 0x0000000000187882 */ /* 0x000fe20000000000 */
[----:B------:R-:W-:Y:S02]  /*2ec0*/  UMOV UR25, 0x82c0010 ;  /* 0x082c001000197882 */ /* 0x000fe40000000000 */
[----:B------:R-:W-:Y:S02]  /*2ed0*/  ULOP3.LUT UR10, UR10, 0x10000, URZ, 0xfc, !UPT ;  /* 0x000100000a0a7892 */ /* 0x000fe4000f8efcff */
[----:B---3--:R-:W-:-:S04]  /*2ee0*/  UIADD3 UR4, UPT, UPT, UR4, 0x7f, URZ ;  /* 0x0000007f04047890 */ /* 0x008fc8000fffe0ff */
[----:B------:R-:W-:-:S04]  /*2ef0*/  USHF.R.S32.HI UR8, URZ, 0x1f, UR4 ;  /* 0x0000001fff087899 */ /* 0x000fc80008011404 */
[----:B------:R-:W-:Y:S02]  /*2f00*/  ULEA.HI UR8, UR8, UR4, URZ, 0x7 ;  /* 0x0000000408087291 */ /* 0x000fe4000f8f38ff */
[----:B------:R-:W-:Y:S02]  /*2f10*/  UIADD3 UR4, UPT, UPT, UR9, 0x1b180, URZ ;  /* 0x0001b18009047890 */ /* 0x000fe4000fffe0ff */
[----:B------:R-:W-:Y:S02]  /*2f20*/  USHF.R.S32.HI UR8, URZ, 0x7, UR8 ;  /* 0x00000007ff087899 */ /* 0x000fe40008011408 */
[----:B------:R-:W-:Y:S02]  /*2f30*/  USHF.R.U32.HI UR4, URZ, 0x4, UR4 ;  /* 0x00000004ff047899 */ /* 0x000fe40008011604 */
[----:B------:R-:W-:Y:S02]  /*2f40*/  UISETP.LT.AND UP0, UPT, UR8, 0x1, UPT ;  /* 0x000000010800788c */ /* 0x000fe4000bf01270 */
[----:B------:R-:W-:-:S02]  /*2f50*/  ULOP3.LUT UR4, UR4, 0x3fff, URZ, 0xc0, !UPT ;  /* 0x00003fff04047892 */ /* 0x000fc4000f8ec0ff */
[----:B------:R-:W-:Y:S02]  /*2f60*/  USEL UR16, UR8, 0x1, !UP0 ;  /* 0x0000000108107887 */ /* 0x000fe4000c000000 */
[----:B------:R-:W-:Y:S02]  /*2f70*/  ULOP3.LUT UR4, UR4, 0x10000, URZ, 0xfc, !UPT ;  /* 0x0001000004047892 */ /* 0x000fe4000f8efcff */
[----:B------:R-:W-:Y:S01]  /*2f80*/  UIADD3 UR16, UPT, UPT, -UR16, URZ, URZ ;  /* 0x000000ff10107290 */ /* 0x000fe2000fffe1ff */
[----:B-1----:R-:W-:-:S15]  /*2f90*/  R2UR UR13, R0 ;  /* 0x00000000000d72ca */ /* 0x002fde00000e0000 */
.L_x_59:
[----:B------:R-:W-:Y:S02]  /*2fa0*/  LEA R0, R10, UR9, 0x3 ;  /* 0x000000090a007c11 */ /* 0x000fe4000f8e18ff */
[----:B------:R-:W-:Y:S02]  /*2fb0*/  SHF.L.U32 R5, R9, 0x1f, RZ ;  /* 0x0000001f09057819 */ /* 0x000fe400000006ff */
[----:B------:R-:W-:Y:S01]  /*2fc0*/  PLOP3.LUT P0, PT, PT, PT, UP4, 0x80, 0x8 ;  /* 0x000000000008781c */ /* 0x000fe20003f0f048 */
[----:B------:R-:W-:Y:S01]  /*2fd0*/  VIADD R3, R0, 0x70 ;  /* 0x0000007000037836 */ /* 0x000fe20000000000 */
[----:B-1----:R-:W1:Y:S02]  /*2fe0*/  SYNCS.PHASECHK.TRANS64.TRYWAIT P1, [R0+URZ+0x60], R5 ;  /* 0x00006005000075a7 */ /* 0x002e6400080211ff */
[----:B-1----:R-:W-:Y:S09]  /*2ff0*/  @!P1 BRA `(.L_x_53) ;  /* 0x0000007c00309947 */ /* 0x002ff20003800000 */
.L_x_114:
[----:B------:R-:W-:Y:S01]  /*3000*/  LEA R4, R10, UR9, 0x4 ;  /* 0x000000090a047c11 */ /* 0x000fe2000f8e20ff */
[----:B------:R-:W-:Y:S01]  /*3010*/  @UP4 ULEA UR5, UR11, UR9, 0x3 ;  /* 0x000000090b054291 */ /* 0x000fe2000f8e18ff */
[----:B------:R-:W-:Y:S01]  /*3020*/  PLOP3.LUT P1, PT, PT, PT, PT, 0x80, 0x8 ;  /* 0x000000000008781c */ /* 0x000fe20003f2f070 */
[----:B------:R-:W-:Y:S01]  /*3030*/  ULEA UR14, UR12, UR9, 0x3 ;  /* 0x000000090c0e7291 */ /* 0x000fe2000f8e18ff */
[----:B------:R-:W-:Y:S01]  /*3040*/  PRMT R3, RZ, 0x654, R3 ;  /* 0x00000654ff037816 */ /* 0x000fe20000000003 */
[----:B------:R-:W-:Y:S01]  /*3050*/  UIMAD UR15, UR12, 0xb0, UR13 ;  /* 0x000000b00c0f78a4 */ /* 0x000fe2000f8e020d */
[----:B-1----:R-:W1:Y:S01]  /*3060*/  LDS.128 R4, [R4+0xd0] ;  /* 0x0000d00004047984 */ /* 0x002e620000000c00 */
[----:B------:R-:W-:Y:S02]  /*3070*/  @P0 SHF.L.U32 R2, R8, 0x1f, RZ ;  /* 0x0000001f08020819 */ /* 0x000fe400000006ff */
[----:B------:R-:W-:Y:S01]  /*3080*/  SHF.L.U32 R0, R11, 0x1f, RZ ;  /* 0x0000001f0b007819 */ /* 0x000fe200000006ff */
[----:B------:R-:W-:Y:S01]  /*3090*/  @!PT LDS RZ, [RZ] ;  /* 0x00000000fffff984 */ /* 0x000fe20000000800 */
[----:B------:R-:W-:Y:S01]  /*30a0*/  @!PT LDS RZ, [RZ] ;  /* 0x00000000fffff984 */ /* 0x000fe20000000800 */
[----:B------:R-:W-:Y:S01]  /*30b0*/  @!PT LDS RZ, [RZ] ;  /* 0x00000000fffff984 */ /* 0x000fe20000000800 */
[----:B------:R-:W-:Y:S01]  /*30c0*/  @!PT LDS RZ, [RZ] ;  /* 0x00000000fffff984 */ /* 0x000fe20000000800 */
[----:B------:R2:W-:Y:S06]  /*30d0*/  MEMBAR.ALL.CTA ;  /* 0x0000000000007992 */ /* 0x0005ec0000008000 */
[----:B--2---:R-:W2:Y:S02]  /*30e0*/  FENCE.VIEW.ASYNC.S ;  /* 0x00000000000073c6 */ /* 0x004ea40000000000 */
[----:B--2---:R2:W-:Y:S01]  /*30f0*/  SYNCS.ARRIVE.TRANS64.RED.A1T0 RZ, [R3+URZ], RZ ;  /* 0x000000ff03ff79a7 */ /* 0x0045e200081004ff */
[----:B------:R2:W3:Y:S01]  /*3100*/  @P0 SYNCS.PHASECHK.TRANS64.TRYWAIT P1, [UR5], R2 ;  /* 0x00000002ff0005a7 */ /* 0x0004e20008021105 */
[----:B------:R-:W4:Y:S02]  /*3110*/  SYNCS.PHASECHK.TRANS64.TRYWAIT P0, [UR14+0x90], R0 ;  /* 0x00009000ff0075a7 */ /* 0x000f24000800110e */
[----:B-1234-:R-:W-:Y:S05]  /*3120*/  @!P0 BRA `(.L_x_54) ;  /* 0x0000007800f88947 */ /* 0x01efea0003800000 */
.L_x_116:
[----:B------:R-:W-:Y:S01]  /*3130*/  IADD3 R10, PT, PT, R10, 0x1, RZ ;  /* 0x000000010a0a7810 */ /* 0x000fe20007ffe0ff */
[----:B------:R-:W-:Y:S06]  /*3140*/  BRA.U !UP4, `(.L_x_55) ;  /* 0x000000010cc07547 */ /* 0x000fec000b800000 */
[----:B------:R-:W-:Y:S01]  /*3150*/  UPLOP3.LUT UP2, UPT, UPT, UPT, UPT, 0x40, 0x4 ;  /* 0x000000000004789c */ /* 0x000fe20003f4e870 */
[----:B------:R-:W-:Y:S01]  /*3160*/  UMOV UR18, UR16 ;  /* 0x0000001000127c82 */ /* 0x000fe20008000000 */
[----:B------:R-:W-:Y:S01]  /*3170*/  UMOV UR17, UR8 ;  /* 0x0000000800117c82 */ /* 0x000fe20008000000 */
[----:B------:R-:W-:-:S08]  /*3180*/  UMOV UR5, UR11 ;  /* 0x0000000b00057c82 */ /* 0x000fd00008000000 */
.L_x_58:
[----:B------:R-:W-:Y:S02]  /*3190*/  UIADD3 UR18, UPT, UPT, UR18, 0x1, URZ ;  /* 0x0000000112127890 */ /* 0x000fe4000fffe0ff */
[----:B--2---:R-:W-:Y:S02]  /*31a0*/  ULEA UR7, UR5, UR9, 0x3 ;  /* 0x0000000905077291 */ /* 0x004fe4000f8e18ff */
[----:B------:R-:W-:Y:S01]  /*31b0*/  UISETP.NE.AND UP3, UPT, UR18, URZ, UPT ;  /* 0x000000ff1200728c */ /* 0x000fe2000bf65270 */
[----:B---3--:R-:W-:Y:S10]  /*31c0*/  @P1 BRA `(.L_x_56) ;  /* 0x00000000000c1947 */ /* 0x008ff40003800000 */
[----:B-1----:R-:W-:Y:S04]  /*31d0*/  SHF.L.U32 R3, R8, 0x1f, RZ ;  /* 0x0000001f08037819 */ /* 0x002fe800000006ff */
[----:B------:R-:W1:Y:S02]  /*31e0*/  SYNCS.PHASECHK.TRANS64.TRYWAIT P0, [UR7], R3 ;  /* 0x00000003ff0075a7 */ /* 0x000e640008001107 */
[----:B-1----:R-:W-:Y:S05]  /*31f0*/  @!P0 BRA `(.L_x_57) ;  /* 0x0000007800dc8947 */ /* 0x002fea0003800000 */
.L_x_56:
[----:B------:R-:W-:Y:S01]  /*3200*/  UISETP.NE.AND UP0, UPT, UR17, 0x1, UPT ;  /* 0x000000011100788c */ /* 0x000fe2000bf05270 */
[----:B------:R-:W-:Y:S01]  /*3210*/  PLOP3.LUT P1, PT, PT, PT, PT, 0x80, 0x8 ;  /* 0x000000000008781c */ /* 0x000fe20003f2f070 */
[----:B------:R-:W-:Y:S02]  /*3220*/  UIADD3 UR11, UPT, UPT, UR5, 0x1, URZ ;  /* 0x00000001050b7890 */ /* 0x000fe4000fffe0ff */
[----:B------:R-:W-:Y:S02]  /*3230*/  UIMAD UR6, UR5, 0x580, UR4 ;  /* 0x00000580050678a4 */ /* 0x000fe4000f8e0204 */
[----:B------:R-:W-:Y:S01]  /*3240*/  UISETP.NE.AND UP1, UPT, UR11, 0x4, UPT ;  /* 0x000000040b00788c */ /* 0x000fe2000bf25270 */
[----:B------:R-:W-:Y:S01]  /*3250*/  PLOP3.LUT P0, PT, PT, PT, UP0, 0x80, 0x8 ;  /* 0x000000000008781c */ /* 0x000fe20003f0f008 */
[----:B------:R-:W-:Y:S02]  /*3260*/  UIADD3 UR40, UPT, UPT, UR6, 0x2, URZ ;  /* 0x0000000206287890 */ /* 0x000fe4000fffe0ff */
[----:B------:R-:W-:Y:S02]  /*3270*/  USEL UR28, URZ, 0x1, UP1 ;  /* 0x00000001ff1c7887 */ /* 0x000fe40008800000 */
[----:B------:R-:W-:Y:S02]  /*3280*/  USEL UR11, UR11, URZ, UP1 ;  /* 0x000000ff0b0b7287 */ /* 0x000fe40008800000 */
[----:B------:R-:W-:Y:S02]  /*3290*/  UIADD3 UR36, UPT, UPT, UR6, 0x4, URZ ;  /* 0x0000000406247890 */ /* 0x000fe4000fffe0ff */
[----:B------:R-:W-:Y:S01]  /*32a0*/  @UP0 ULEA UR19, UR11, UR9, 0x3 ;  /* 0x000000090b130291 */ /* 0x000fe2000f8e18ff */
[----:B------:R-:W-:Y:S01]  /*32b0*/  LOP3.LUT R8, R8, UR28, RZ, 0x3c, !PT ;  /* 0x0000001c08087c12 */ /* 0x000fe2000f8e3cff */
[----:B------:R-:W-:Y:S02]  /*32c0*/  ULEA UR28, UR5, UR10, 0xa ;  /* 0x0000000a051c7291 */ /* 0x000fe4000f8e50ff */
[----:B------:R-:W-:Y:S01]  /*32d0*/  UIADD3 UR32, UPT, UPT, UR6, 0x6, URZ ;  /* 0x0000000606207890 */ /* 0x000fe2000fffe0ff */
[----:B-1----:R-:W-:Y:S01]  /*32e0*/  @P0 SHF.L.U32 R0, R8, 0x1f, RZ ;  /* 0x0000001f08000819 */ /* 0x002fe200000006ff */
[----:B------:R-:W-:Y:S02]  /*32f0*/  UIADD3 UR38, UPT, UPT, UR28, 0x2, URZ ;  /* 0x000000021c267890 */ /* 0x000fe4000fffe0ff */
[----:B------:R-:W-:Y:S01]  /*3300*/  UIADD3 UR34, UPT, UPT, UR28, 0x4, URZ ;  /* 0x000000041c227890 */ /* 0x000fe2000fffe0ff */
[----:B------:R2:W3:Y:S01]  /*3310*/  @P0 SYNCS.PHASECHK.TRANS64.TRYWAIT P1, [UR19], R0 ;  /* 0x00000000ff0005a7 */ /* 0x0004e20008021113 */
[----:B------:R-:W-:Y:S02]  /*3320*/  UIADD3 UR30, UPT, UPT, UR28, 0x6, URZ ;  /* 0x000000061c1e7890 */ /* 0x000fe4000fffe0ff */
[----:B------:R-:W-:Y:S02]  /*3330*/  UIADD3 UR19, UPT, UPT, UR7, 0x20, URZ ;  /* 0x0000002007137890 */ /* 0x000fe4000fffe0ff */
[----:B------:R-:W-:Y:S01]  /*3340*/  UIADD3 UR17, UPT, UPT, UR17, -0x1, URZ ;  /* 0xffffffff11117890 */ /* 0x000fe2000fffe0ff */
[----:B------:R-:W-:Y:S01]  /*3350*/  UMOV UR7, 0x40004040 ;  /* 0x4000404000077882 */ /* 0x000fe20000000000 */
[----:B------:R-:W-:Y:S01]  /*3360*/  UMOV UR29, 0x40004040 ;  /* 0x40004040001d7882 */ /* 0x000fe20000000000 */
[----:B------:R-:W-:Y:S01]  /*3370*/  UMOV UR41, 0x40004040 ;  /* 0x4000404000297882 */ /* 0x000fe20000000000 */
[----:B------:R2:W-:Y:S01]  /*3380*/  UTCQMMA gdesc[UR28], gdesc[UR6], tmem[UR15], tmem[UR22], idesc[UR23], UP2 ;  /* 0x00ff16061c0075ea */ /* 0x0005e2000900030f */
[----:B------:R-:W-:Y:S01]  /*3390*/  UPLOP3.LUT UP2, UPT, UPT, UPT, UPT, 0x80, 0x8 ;  /* 0x000000000008789c */ /* 0x000fe20003f4f070 */
[----:B------:R-:W-:Y:S01]  /*33a0*/  UMOV UR39, 0x40004040 ;  /* 0x4000404000277882 */ /* 0x000fe20000000000 */
[----:B------:R-:W-:Y:S01]  /*33b0*/  UMOV UR37, 0x40004040 ;  /* 0x4000404000257882 */ /* 0x000fe20000000000 */
[----:B------:R2:W-:Y:S01]  /*33c0*/  UTCQMMA gdesc[UR38], gdesc[UR40], tmem[UR15], tmem[UR20], idesc[UR21], UPT ;  /* 0x00ff1428260075ea */ /* 0x0005e2000b80030f */
[----:B------:R-:W-:Y:S01]  /*33d0*/  UMOV UR35, 0x40004040 ;  /* 0x4000404000237882 */ /* 0x000fe20000000000 */
[----:B------:R-:W-:Y:S01]  /*33e0*/  UMOV UR33, 0x40004040 ;  /* 0x4000404000217882 */ /* 0x000fe20000000000 */
[----:B------:R-:W-:Y:S01]  /*33f0*/  UMOV UR31, 0x40004040 ;  /* 0x40004040001f7882 */ /* 0x000fe20000000000 */
[----:B------:R2:W-:Y:S01]  /*3400*/  UTCQMMA gdesc[UR34], gdesc[UR36], tmem[UR15], tmem[UR26], idesc[UR27], UPT ;  /* 0x00ff1a24220075ea */ /* 0x0005e2000b80030f */
[----:B------:R2:W-:Y:S01]  /*3410*/  UTCQMMA gdesc[UR30], gdesc[UR32], tmem[UR15], tmem[UR24], idesc[UR25], UPT ;  /* 0x00ff18201e0075ea */ /* 0x0005e2000b80030f */
[----:B------:R2:W-:Y:S01]  /*3420*/  UTCBAR [UR19], URZ ;  /* 0x000000ff130073e9 */ /* 0x0005e200080000ff */
[----:B------:R-:W-:Y:S01]  /*3430*/  UMOV UR5, UR11 ;  /* 0x0000000b00057c82 */ /* 0x000fe20008000000 */
[----:B------:R-:W-:Y:S05]  /*3440*/  BRA.U UP3, `(.L_x_58) ;  /* 0xfffffffd03507547 */ /* 0x000fea000b83ffff */
.L_x_55:
[----:B------:R-:W-:Y:S01]  /*3450*/  UIADD3 UR12, UPT, UPT, UR12, 0x1, URZ ;  /* 0x000000010c0c7890 */ /* 0x000fe2000fffe0ff */
[----:B------:R-:W-:Y:S01]  /*3460*/  LOP3.LUT P0, RZ, R6, 0x1, RZ, 0xc0, !PT ;  /* 0x0000000106ff7812 */ /* 0x000fe2000780c0ff */
[----:B------:R-:W-:Y:S01]  /*3470*/  UIADD3 UR14, UPT, UPT, UR14, 0x80, URZ ;  /* 0x000000800e0e7890 */ /* 0x000fe2000fffe0ff */
[----:B---3--:R-:W-:Y:S01]  /*3480*/  ISETP.NE.AND P1, PT, R10, 0x2, PT ;  /* 0x000000020a00780c */ /* 0x008fe20003f25270 */
[----:B------:R-:W-:-:S03]  /*3490*/  UISETP.NE.AND UP0, UPT, UR12, 0x2, UPT ;  /* 0x000000020c00788c */ /* 0x000fc6000bf05270 */
[----:B-12---:R-:W-:Y:S01]  /*34a0*/  SEL R0, RZ, 0x1, P1 ;  /* 0x00000001ff007807 */ /* 0x006fe20000800000 */
[----:B------:R-:W-:Y:S01]  /*34b0*/  USEL UR5, URZ, 0x1, UP0 ;  /* 0x00000001ff057887 */ /* 0x000fe20008000000 */
[----:B------:R-:W-:Y:S01]  /*34c0*/  SEL R10, R10, RZ, P1 ;  /* 0x000000ff0a0a7207 */ /* 0x000fe20000800000 */
[----:B------:R-:W-:Y:S01]  /*34d0*/  USEL UR12, UR12, URZ, UP0 ;  /* 0x000000ff0c0c7287 */ /* 0x000fe20008000000 */
[----:B------:R1:W-:Y:S01]  /*34e0*/  UTCBAR [UR14], URZ ;  /* 0x000000ff0e0073e9 */ /* 0x0003e200080000ff */
[----:B------:R-:W-:Y:S02]  /*34f0*/  LOP3.LUT R9, R9, R0, RZ, 0x3c, !PT ;  /* 0x0000000009097212 */ /* 0x000fe400078e3cff */
[----:B------:R-:W-:Y:S01]  /*3500*/  LOP3.LUT R11, R11, UR5, RZ, 0x3c, !PT ;  /* 0x000000050b0b7c12 */ /* 0x000fe2000f8e3cff */
[----:B------:R-:W-:Y:S07]  /*3510*/  @P0 BRA `(.L_x_59) ;  /* 0xfffffff800a00947 */ /* 0x000fee000383ffff */
[----:B------:R-:W2:Y:S01]  /*3520*/  S2UR UR4, SR_CgaCtaId ;  /* 0x00000000000479c3 */ /* 0x000ea20000008800 */
[----:B------:R-:W-:Y:S01]  /*3530*/  ELECT P0, URZ, PT ;  /* 0x0000000000ff782f */ /* 0x000fe20003800000 */
[----:B------:R-:W-:Y:S01]  /*3540*/  IMAD.MOV.U32 R0, RZ, RZ, 0x1 ;  /* 0x00000001ff007424 */ /* 0x000fe200078e00ff */
[----:B------:R-:W-:Y:S01]  /*3550*/  UIADD3 UR9, UPT, UPT, UR9, 0x90, URZ ;  /* 0x0000009009097890 */ /* 0x000fe2000fffe0ff */
[----:B------:R-:W-:Y:S01]  /*3560*/  SHF.L.U32 R3, R11, 0x1f, RZ ;  /* 0x0000001f0b037819 */ /* 0x000fe200000006ff */
[----:B------:R-:W-:-:S03]  /*3570*/  UMOV UR5, 0x40 ;  /* 0x0000004000057882 */ /* 0x000fc60000000000 */
[----:B------:R-:W-:Y:S01]  /*3580*/  UVIRTCOUNT.DEALLOC.SMPOOL 0x80 ;  /* 0x000000800000784c */ /* 0x000fe20000000000 */
[----:B--2---:R-:W-:Y:S02]  /*3590*/  ULEA UR4, UR4, UR5, 0x18 ;  /* 0x0000000504047291 */ /* 0x004fe4000f8ec0ff */
[----:B------:R-:W-:-:S07]  /*35a0*/  ULEA UR5, UR12, UR9, 0x3 ;  /* 0x000000090c057291 */ /* 0x000fce000f8e18ff */
[----:B------:R2:W-:Y:S02]  /*35b0*/  @P0 STS.U8 [UR4+0x1c], R0 ;  /* 0x00001c00ff000988 */ /* 0x0005e40008000004 */
[----:B------:R-:W3:Y:S02]  /*35c0*/  SYNCS.PHASECHK.TRANS64.TRYWAIT P0, [UR5], R3 ;  /* 0x00000003ff0075a7 */ /* 0x000ee40008001105 */
[----:B--23--:R-:W-:Y:S05]  /*35d0*/  @!P0 BRA `(.L_x_60) ;  /* 0x0000007400fc8947 */ /* 0x00cfea0003800000 */
.L_x_119:
[----:B------:R-:W-:-:S04]  /*35e0*/  UIADD3 UR6, UPT, UPT, UR12, 0x1, URZ ;  /* 0x000000010c067890 */ /* 0x000fc8000fffe0ff */
[----:B------:R-:W-:-:S04]  /*35f0*/  UISETP.NE.AND UP0, UPT, UR6, 0x2, UPT ;  /* 0x000000020600788c */ /* 0x000fc8000bf05270 */
[----:B------:R-:W-:Y:S02]  /*3600*/  USEL UR5, URZ, 0x1, UP0 ;  /* 0x00000001ff057887 */ /* 0x000fe40008000000 */
[----:B------:R-:W-:-:S04]  /*3610*/  USEL UR6, UR6, URZ, UP0 ;  /* 0x000000ff06067287 */ /* 0x000fc80008000000 */
[----:B------:R-:W-:Y:S01]  /*3620*/  ULEA UR6, UR6, UR9, 0x3 ;  /* 0x0000000906067291 */ /* 0x000fe2000f8e18ff */
[----:B--2---:R-:W-:-:S04]  /*3630*/  LOP3.LUT R3, R11, UR5, RZ, 0x3c, !PT ;  /* 0x000000050b037c12 */ /* 0x004fc8000f8e3cff */
[----:B------:R-:W-:-:S04]  /*3640*/  SHF.L.U32 R3, R3, 0x1f, RZ ;  /* 0x0000001f03037819 */ /* 0x000fc800000006ff */
[----:B------:R-:W2:Y:S02]  /*3650*/  SYNCS.PHASECHK.TRANS64.TRYWAIT P0, [UR6], R3 ;  /* 0x00000003ff0075a7 */ /* 0x000ea40008001106 */
[----:B--2---:R-:W-:Y:S05]  /*3660*/  @!P0 BRA `(.L_x_61) ;  /* 0x0000007400f08947 */ /* 0x004fea0003800000 */
.L_x_121:
[----:B------:R-:W-:Y:S01]  /*3670*/  NOP ;  /* 0x0000000000007918 */ /* 0x000fe20000000000 */
[----:B--2---:R-:W2:Y:S01]  /*3680*/  LDS R0, [UR4+0x14] ;  /* 0x00001404ff007984 */ /* 0x004ea20008000800 */
[----:B------:R-:W-:Y:S01]  /*3690*/  ULOP3.LUT UR6, UR13, 0xffff, URZ, 0xc0, !UPT ;  /* 0x0000ffff0d067892 */ /* 0x000fe2000f8ec0ff */
[----:B------:R-:W-:Y:S01]  /*36a0*/  UMOV UR8, 0xffff ;  /* 0x0000ffff00087882 */ /* 0x000fe20000000000 */
[----:B------:R-:W-:Y:S02]  /*36b0*/  UMOV UR5, 0x1 ;  /* 0x0000000100057882 */ /* 0x000fe40000000000 */
[----:B------:R-:W-:-:S04]  /*36c0*/  USHF.R.U32.HI UR6, URZ, 0x5, UR6 ;  /* 0x00000005ff067899 */ /* 0x000fc80008011606 */
[----:B------:R-:W-:Y:S02]  /*36d0*/  USHF.L.U32 UR8, UR8, UR6, URZ ;  /* 0x0000000608087299 */ /* 0x000fe400080006ff */
[----:B------:R-:W-:-:S04]  /*36e0*/  USHF.L.U32 UR5, UR5, UR6, URZ ;  /* 0x0000000605057299 */ /* 0x000fc800080006ff */
[----:B--2---:R-:W-:-:S04]  /*36f0*/  LOP3.LUT R0, R0, UR8, RZ, 0xc0, !PT ;  /* 0x0000000800007c12 */ /* 0x004fc8000f8ec0ff */
[----:B------:R-:W-:-:S13]  /*3700*/  ISETP.NE.AND P0, PT, R0, UR8, PT ;  /* 0x0000000800007c0c */ /* 0x000fda000bf05270 */
[----:B------:R-:W-:Y:S05]  /*3710*/  @P0 BRA `(.L_x_62) ;  /* 0x0000000000580947 */ /* 0x000fea0003800000 */
[----:B------:R-:W2:Y:S02]  /*3720*/  LDS R0, [UR4+0x18] ;  /* 0x00001804ff007984 */ /* 0x000ea40008000800 */
[----:B--2---:R-:W-:-:S04]  /*3730*/  LOP3.LUT R0, R0, UR5, RZ, 0xc0, !PT ;  /* 0x0000000500007c12 */ /* 0x004fc8000f8ec0ff */
[----:B------:R-:W-:-:S13]  /*3740*/  ISETP.NE.AND P0, PT, R0, UR5, PT ;  /* 0x0000000500007c0c */ /* 0x000fda000bf05270 */
[----:B------:R-:W-:Y:S05]  /*3750*/  @P0 BRA `(.L_x_63) ;  /* 0x00000000003c0947 */ /* 0x000fea0003800000 */
[----:B------:R-:W2:Y:S01]  /*3760*/  S2R R2, SR_LANEID ;  /* 0x0000000000027919 */ /* 0x000ea20000000000 */
[----:B------:R-:W-:Y:S01]  /*3770*/  ULOP3.LUT UR8, URZ, UR8, URZ, 0x33, !UPT ;  /* 0x00000008ff087292 */ /* 0x000fe2000f8e33ff */
[----:B------:R-:W-:Y:S01]  /*3780*/  LOP3.LUT R4, RZ, UR5, RZ, 0x33, !PT ;  /* 0x00000005ff047c12 */ /* 0x000fe2000f8e33ff */
[----:B------:R-:W-:Y:S02]  /*3790*/  VOTEU.ANY UR7, UPT, PT ;  /* 0x0000000000077886 */ /* 0x000fe400038e0100 */
[----:B------:R-:W-:Y:S01]  /*37a0*/  UFLO.U32 UR7, UR7 ;  /* 0x00000007000772bd */ /* 0x000fe200080e0000 */
[----:B------:R-:W3:Y:S01]  /*37b0*/  REDUX UR5, R4 ;  /* 0x00000000040573c4 */ /* 0x000ee20000000000 */
[----:B------:R-:W-:-:S06]  /*37c0*/  IMAD.U32 R0, RZ, RZ, UR8 ;  /* 0x00000008ff007e24 */ /* 0x000fcc000f8e00ff */
[----:B------:R4:W-:Y:S01]  /*37d0*/  UTCATOMSWS.AND URZ, UR8 ;  /* 0x0000000800ff79e3 */ /* 0x0009e20008000000 */
[----:B------:R-:W5:Y:S01]  /*37e0*/  REDUX UR6, R0 ;  /* 0x00000000000673c4 */ /* 0x000f620000000000 */
[----:B--2---:R-:W-:Y:S01]  /*37f0*/  ISETP.EQ.U32.AND P0, PT, R2, UR7, PT ;  /* 0x0000000702007c0c */ /* 0x004fe2000bf02070 */
[----:B---3--:R-:W-:Y:S01]  /*3800*/  IMAD.U32 R2, RZ, RZ, UR5 ;  /* 0x00000005ff027e24 */ /* 0x008fe2000f8e00ff */
[----:B-----5:R-:W-:-:S11]  /*3810*/  MOV R3, UR6 ;  /* 0x0000000600037c02 */ /* 0x020fd60008000f00 */
[----:B------:R4:W-:Y:S04]  /*3820*/  @P0 ATOMS.AND RZ, [UR4+0x14], R3 ;  /* 0x00001403ffff098c */ /* 0x0009e8000a800004 */
[----:B------:R4:W-:Y:S01]  /*3830*/  @P0 ATOMS.AND RZ, [UR4+0x18], R2 ;  /* 0x00001802ffff098c */ /* 0x0009e2000a800004 */
[----:B------:R-:W-:Y:S05]  /*3840*/  BRA `(.L_x_64) ;  /* 0x0000000000147947 */ /* 0x000fea0003800000 */
.L_x_63:
[----:B------:R-:W-:Y:S02]  /*3850*/  MOV R2, 0x3870 ;  /* 0x0000387000027802 */ /* 0x000fe40000000f00 */
[----:B-1----:R-:W-:Y:S05]  /*3860*/  CALL.REL.NOINC `($__internal_0_$__cuda_sm10x_tcgen05_guardrail_trap_col_being_dealloced_not_returned_by_alloc) ;  /* 0x0000007800247944 */ /* 0x002fea0003c00000 */
[----:B------:R-:W-:Y:S05]  /*3870*/  BRA `(.L_x_64) ;  /* 0x0000000000087947 */ /* 0x000fea0003800000 */
.L_x_62:
[----:B------:R-:W-:Y:S02]  /*3880*/  MOV R2, 0x38a0 ;  /* 0x000038a000027802 */ /* 0x000fe40000000f00 */
[----:B-1----:R-:W-:Y:S05]  /*3890*/  CALL.REL.NOINC `($__internal_2_$__cuda_sm10x_tcgen05_guardrail_trap_unallocated_columns_being_dealloced) ;  /* 0x0000007800307944 */ /* 0x002fea0003c00000 */
.L_x_64:
[----:B------:R-:W-:Y:S01]  /*38a0*/  NOP ;  /* 0x0000000000007918 */ /* 0x000fe20000000000 */
[----:B-1--4-:R-:W-:Y:S05]  /*38b0*/  EXIT ;  /* 0x000000000000794d */ /* 0x012fea0003800000 */
.L_x_48:
[----:B------:R-:W-:-:S09]  /*38c0*/  UISETP.NE.OR UP0, UPT, UR12, 0x3, !UP3 ;  /* 0x000000030c00788c */ /* 0x000fd2000df05670 */
[----:B------:R-:W-:Y:S05]  /*38d0*/  BRA.U UP0, `(.L_x_65) ;  /* 0x0000000d00d47547 */ /* 0x000fea000b800000 */
[----:B------:R-:W2:Y:S01]  /*38e0*/  LDCU.64 UR6, c[0x0][0x888] ;  /* 0x00011100ff0677ac */ /* 0x000ea20008000a00 */
[----:B------:R-:W-:Y:S02]  /*38f0*/  HFMA2 R9, -RZ, RZ, 0, 0 ;  /* 0x00000000ff097431 */ /* 0x000fe400000001ff */
[----:B------:R-:W-:Y:S01]  /*3900*/  IMAD.MOV.U32 R11, RZ, RZ, 0x1 ;  /* 0x00000001ff0b7424 */ /* 0x000fe200078e00ff */
[----:B------:R-:W-:Y:S01]  /*3910*/  MOV R8, 0x5800 ;  /* 0x0000580000087802 */ /* 0x000fe20000000f00 */
[----:B------:R-:W3:Y:S01]  /*3920*/  LDCU UR38, c[0x0][0x370] ;  /* 0x00006e00ff2677ac */ /* 0x000ee20008000800 */
[----:B------:R-:W-:Y:S01]  /*3930*/  IMAD.MOV.U32 R10, RZ, RZ, RZ ;  /* 0x000000ffff0a7224 */ /* 0x000fe200078e00ff */
[----:B------:R-:W4:Y:S01]  /*3940*/  LDCU.64 UR22, c[0x0][0x890] ;  /* 0x00011200ff1677ac */ /* 0x000f220008000a00 */
[----:B------:R-:W3:Y:S01]  /*3950*/  LDCU.128 UR48, c[0x0][0xb10] ;  /* 0x00016200ff3077ac */ /* 0x000ee20008000c00 */
[----:B------:R-:W5:Y:S01]  /*3960*/  LDCU UR37, c[0x0][0x374] ;  /* 0x00006e80ff2577ac */ /* 0x000f620008000800 */
[----:B------:R-:W5:Y:S01]  /*3970*/  LDCU UR14, c[0x0][0xb0c] ;  /* 0x00016180ff0e77ac */ /* 0x000f620008000800 */
[----:B------:R-:W5:Y:S01]  /*3980*/  LDCU UR30, c[0x0][0xb20] ;  /* 0x00016400ff1e77ac */ /* 0x000f620008000800 */
[----:B------:R-:W5:Y:S01]  /*3990*/  LDCU UR4, c[0x0][0xb30] ;  /* 0x00016600ff0477ac */ /* 0x000f620008000800 */
[----:B--2---:R-:W-:Y:S01]  /*39a0*/  UISETP.NE.U32.AND UP0, UPT, UR6, URZ, UPT ;  /* 0x000000ff0600728c */ /* 0x004fe2000bf05070 */
[----:B------:R-:W-:Y:S01]  /*39b0*/  UMOV UR31, 0x400 ;  /* 0x00000400001f7882 */ /* 0x000fe20000000000 */
[----:B---3--:R-:W-:-:S02]  /*39c0*/  UIMAD.WIDE.U32 UR10, UR38, UR48, URZ ;  /* 0x00000030260a72a5 */ /* 0x008fc4000f8e00ff */
[----:B------:R-:W-:Y:S02]  /*39d0*/  ULEA UR31, UR5, UR31, 0x18 ;  /* 0x0000001f051f7291 */ /* 0x000fe4000f8ec0ff */
[----:B------:R-:W-:Y:S02]  /*39e0*/  UISETP.NE.AND.EX UP6, UPT, UR7, URZ, UPT, UP0 ;  /* 0x000000ff0700728c */ /* 0x000fe4000bfc5300 */
[----:B-1----:R-:W-:Y:S02]  /*39f0*/  UISETP.NE.AND UP0, UPT, UR13, 0x1, UPT ;  /* 0x000000010d00788c */ /* 0x002fe4000bf05270 */
[----:B----4-:R-:W-:Y:S02]  /*3a00*/  UISETP.NE.U32.AND UP0, UPT, UR22, URZ, UPT ;  /* 0x000000ff1600728c */ /* 0x010fe4000bf05070 */
[----:B------:R-:W-:Y:S02]  /*3a10*/  UIADD3 UR39, UPT, UPT, UR31, 0x40, URZ ;  /* 0x000000401f277890 */ /* 0x000fe4000fffe0ff */
[----:B-----5:R-:W-:-:S02]  /*3a20*/  UIMAD.WIDE.U32 UR8, UR37, UR51, URZ ;  /* 0x00000033250872a5 */ /* 0x020fc4000f8e00ff */
[----:B------:R-:W-:Y:S02]  /*3a30*/  UISETP.GE.AND UP3, UPT, UR13, 0x1, UPT ;  /* 0x000000010d00788c */ /* 0x000fe4000bf66270 */
[----:B------:R-:W-:Y:S01]  /*3a40*/  UISETP.NE.AND.EX UP5, UPT, UR23, URZ, UPT, UP0 ;  /* 0x000000ff1700728c */ /* 0x000fe2000bfa5300 */
[----:B------:R-:W1:Y:S01]  /*3a50*/  LDCU.64 UR56, c[0x0][0x348] ;  /* 0x00006900ff3877ac */ /* 0x000e620008000a00 */
[----:B------:R-:W-:Y:S01]  /*3a60*/  UPLOP3.LUT UP1, UPT, UPT, UPT, UPT, 0x40, 0x4 ;  /* 0x000000000004789c */ /* 0x000fe20003f2e870 */
[----:B------:R-:W2:Y:S01]  /*3a70*/  LDCU.64 UR6, c[0x0][0xb28] ;  /* 0x00016500ff0677ac */ /* 0x000ea20008000a00 */
[----:B------:R-:W-:Y:S02]  /*3a80*/  UISETP.NE.AND UP3, UPT, UR14, 0x1, UPT ;  /* 0x000000010e00788c */ /* 0x000fe4000bf65270 */
[----:B------:R-:W-:Y:S02]  /*3a90*/  UPRMT UR39, UR5, 0x654, UR39 ;  /* 0x0000065405277896 */ /* 0x000fe40008000027 */
[----:B------:R-:W-:-:S02]  /*3aa0*/  USHF.R.U32.HI UR53, URZ, UR49, UR11 ;  /* 0x00000031ff357299 */ /* 0x000fc4000801160b */
[----:B------:R-:W-:Y:S02]  /*3ab0*/  USHF.R.U32.HI UR52, URZ, UR30, UR9 ;  /* 0x0000001eff347299 */ /* 0x000fe40008011609 */
[----:B------:R-:W-:Y:S02]  /*3ac0*/  UISETP.NE.AND UP0, UPT, UR50, 0x1, UPT ;  /* 0x000000013200788c */ /* 0x000fe4000bf05270 */
[----:B------:R-:W-:-:S11]  /*3ad0*/  UISETP.NE.AND UP4, UPT, UR4, 0x1, UPT ;  /* 0x000000010400788c */ /* 0x000fd6000bf85270 */
.L_x_73:
[C---:B---3--:R-:W-:Y:S02]  /*3ae0*/  LEA R3, R10.reuse, UR31, 0x3 ;  /* 0x0000001f0a037c11 */ /* 0x048fe4000f8e18ff */
[----:B------:R-:W-:Y:S02]  /*3af0*/  SHF.L.U32 R0, R9, 0x1f, RZ ;  /* 0x0000001f09007819 */ /* 0x000fe400000006ff */
[----:B------:R-:W-:Y:S02]  /*3b00*/  LEA R5, R10, UR31, 0x4 ;  /* 0x0000001f0a057c11 */ /* 0x000fe4000f8e20ff */
[----:B------:R-:W3:Y:S02]  /*3b10*/  SYNCS.PHASECHK.TRANS64.TRYWAIT P0, [R3+URZ+0x60], R0 ;  /* 0x00006000030075a7 */ /* 0x000ee400080011ff */
[----:B---34-:R-:W-:Y:S05]  /*3b20*/  @!P0 BRA `(.L_x_66) ;  /* 0x0000007000d88947 */ /* 0x018fea0003800000 */
.L_x_122:
[----:B------:R-:W4:Y:S01]  /*3b30*/  LDS.128 R4, [R5+0xd0] ;  /* 0x0000d00005047984 */ /* 0x000f220000000c00 */
[----:B------:R-:W-:Y:S01]  /*3b40*/  UISETP.GE.AND UP0, UPT, UR13, 0x1, UPT ;  /* 0x000000010d00788c */ /* 0x000fe2000bf06270 */
[----:B------:R-:W-:Y:S01]  /*3b50*/  @!PT LDS RZ, [RZ] ;  /* 0x00000000fffff984 */ /* 0x000fe20000000800 */
[----:B------:R-:W-:Y:S01]  /*3b60*/  @!PT LDS RZ, [RZ] ;  /* 0x00000000fffff984 */ /* 0x000fe20000000800 */
[----:B------:R-:W-:Y:S01]  /*3b70*/  @!PT LDS RZ, [RZ] ;  /* 0x00000000fffff984 */ /* 0x000fe20000000800 */
[----:B------:R-:W-:Y:S01]  /*3b80*/  @!PT LDS RZ, [RZ] ;  /* 0x00000000fffff984 */ /* 0x000fe20000000800 */
[----:B------:R5:W-:Y:S06]  /*3b90*/  MEMBAR.ALL.CTA ;  /* 0x0000000000007992 */ /* 0x000bec0000008000 */
[----:B-----5:R-:W5:Y:S01]  /*3ba0*/  FENCE.VIEW.ASYNC.S ;  /* 0x00000000000073c6 */ /* 0x020f620000000000 */
[----:B----4-:R-:W-:Y:S11]  /*3bb0*/  LOP3.LUT P0, RZ, R6, 0x1, RZ, 0xc0, !PT ;  /* 0x0000000106ff7812 */ /* 0x010ff6000780c0ff */
[----:B------:R-:W-:Y:S02]  /*3bc0*/  @!UPT UIADD3 URZ, UPT, UPT, URZ, URZ, URZ ;  /* 0x000000fffffff290 */ /* 0x000fe4000fffe0ff */
[----:B-----5:R-:W-:Y:S01]  /*3bd0*/  VOTEU.ANY UP3, P0 ;  /* 0x0000000000ff7886 */ /* 0x020fe20000060100 */
[----:B------:R-:W-:Y:S11]  /*3be0*/  PLOP3.LUT P0, PT, PT, PT, UP3, 0x80, 0x8 ;  /* 0x000000000008781c */ /* 0x000ff60003f0f038 */
[----:B------:R-:W-:Y:S02]  /*3bf0*/  @!UPT UIADD3 URZ, UPT, UPT, URZ, URZ, URZ ;  /* 0x000000fffffff290 */ /* 0x000fe4000fffe0ff */
[----:B---3--:R-:W-:Y:S02]  /*3c00*/  @P0 SHF.R.U32.HI R0, RZ, 0x10, R5 ;  /* 0x00000010ff000819 */ /* 0x008fe40000011605 */
[----:B------:R-:W-:Y:S02]  /*3c10*/  @P0 MOV R2, R4 ;  /* 0x0000000400020202 */ /* 0x000fe40000000f00 */
[----:B------:R-:W-:Y:S01]  /*3c20*/  @P0 R2UR UR4, R0 ;  /* 0x00000000000402ca */ /* 0x000fe200000e0000 */
[----:B------:R-:W-:Y:S01]  /*3c30*/  VIADD R0, R3, 0x70 ;  /* 0x0000007003007836 */ /* 0x000fe20000000000 */
[----:B------:R-:W-:Y:S02]  /*3c40*/  @P0 LOP3.LUT R4, R5, 0xffff, RZ, 0xc0, !PT ;  /* 0x0000ffff05040812 */ /* 0x000fe400078ec0ff */
[----:B------:R-:W-:Y:S02]  /*3c50*/  @P0 R2UR UR8, R2 ;  /* 0x00000000020802ca */ /* 0x000fe400000e0000 */
[----:B------:R-:W-:Y:S02]  /*3c60*/  PRMT R0, RZ, 0x654, R0 ;  /* 0x00000654ff007816 */ /* 0x000fe40000000000 */
[----:B------:R-:W-:Y:S02]  /*3c70*/  @P0 R2UR UR5, R4 ;  /* 0x00000000040502ca */ /* 0x000fe400000e0000 */
[----:B------:R3:W-:Y:S03]  /*3c80*/  SYNCS.ARRIVE.TRANS64.RED.A1T0 RZ, [R0+URZ], RZ ;  /* 0x000000ff00ff79a7 */ /* 0x0007e600081004ff */
[----:B------:R-:W-:Y:S04]  /*3c90*/  @UP3 UMOV UR54, UR4 ;  /* 0x0000000400363c82 */ /* 0x000fe80008000000 */
[----:B------:R-:W-:Y:S04]  /*3ca0*/  @UP3 UMOV UR21, UR8 ;  /* 0x0000000800153c82 */ /* 0x000fe80008000000 */
[----:B------:R-:W-:Y:S01]  /*3cb0*/  @UP3 UMOV UR15, UR5 ;  /* 0x00000005000f3c82 */ /* 0x000fe20008000000 */
[----:B------:R-:W-:Y:S05]  /*3cc0*/  BRA.U !UP0, `(.L_x_67) ;  /* 0x0000000108b47547 */ /* 0x000fea000b800000 */
[----:B------:R-:W-:Y:S02]  /*3cd0*/  UP2UR UR20, UPR, URZ, 0x4 ;  /* 0x00000004ff147883 */ /* 0x000fe40008000000 */
[----:B------:R-:W-:Y:S02]  /*3ce0*/  UISETP.NE.AND UP2, UPT, UR50, 0x1, UPT ;  /* 0x000000013200788c */ /* 0x000fe4000bf45270 */
[----:B------:R-:W-:Y:S02]  /*3cf0*/  UP2UR UR18, UPR, URZ, 0x2 ;  /* 0x00000002ff127883 */ /* 0x000fe40008000000 */
[----:B------:R-:W-:Y:S02]  /*3d00*/  USEL UR4, UR37, UR52, !UP2 ;  /* 0x0000003425047287 */ /* 0x000fe4000d000000 */
[----:B------:R-:W-:Y:S02]  /*3d10*/  UIMAD.WIDE.U32 UR24, UR15, UR51, URZ ;  /* 0x000000330f1872a5 */ /* 0x000fe4000f8e00ff */
[----:B------:R-:W-:Y:S02]  /*3d20*/  UISETP.NE.AND UP1, UPT, UR13, 0x1, UPT ;  /* 0x000000010d00788c */ /* 0x000fe4000bf25270 */
[----:B--2---:R-:W-:Y:S02]  /*3d30*/  UIMAD.WIDE.U32 UR32, UR4, UR6, URZ ;  /* 0x00000006042072a5 */ /* 0x004fe4000f8e00ff */
[----:B------:R-:W-:Y:S02]  /*3d40*/  UISETP.NE.AND UP0, UPT, UR14, 0x1, UPT ;  /* 0x000000010e00788c */ /* 0x000fe4000bf05270 */
[----:B------:R-:W-:Y:S02]  /*3d50*/  UIMAD.WIDE.U32 UR34, UR21, UR48, URZ ;  /* 0x00000030152272a5 */ /* 0x000fe4000f8e00ff */
[----:B------:R-:W-:Y:S01]  /*3d60*/  USEL UR9, UR38, UR53, !UP0 ;  /* 0x0000003526097287 */ /* 0x000fe2000c000000 */
[----:B------:R-:W-:Y:S01]  /*3d70*/  UMOV UR19, UR25 ;  /* 0x0000001900137c82 */ /* 0x000fe20008000000 */
[----:B------:R-:W-:Y:S01]  /*3d80*/  UMOV UR25, UR33 ;  /* 0x0000002100197c82 */ /* 0x000fe20008000000 */
[----:B------:R-:W-:Y:S02]  /*3d90*/  USHF.R.U32.HI UR24, URZ, UR30, UR19 ;  /* 0x0000001eff187299 */ /* 0x000fe40008011613 */
[----:B------:R-:W-:Y:S02]  /*3da0*/  UIMAD.WIDE.U32 UR26, UR9, UR6, URZ ;  /* 0x00000006091a72a5 */ /* 0x000fe4000f8e00ff */
[----:B------:R-:W-:Y:S02]  /*3db0*/  @UP1 USHF.R.U32.HI UR4, URZ, UR7, UR25 ;  /* 0x00000007ff041299 */ /* 0x000fe40008011619 */
[----:B------:R-:W-:Y:S02]  /*3dc0*/  @UP1 USHF.R.U32.HI UR9, URZ, UR7, UR27 ;  /* 0x00000007ff091299 */ /* 0x000fe4000801161b */
[----:B------:R-:W-:Y:S02]  /*3dd0*/  USEL UR8, UR15, UR24, !UP2 ;  /* 0x000000180f087287 */ /* 0x000fe4000d000000 */
[----:B------:R-:W-:Y:S02]  /*3de0*/  UIMAD UR4, UR13, UR4, URZ ;  /* 0x000000040d0472a4 */ /* 0x000fe4000f8e02ff */
[----:B------:R-:W-:Y:S02]  /*3df0*/  UIMAD UR10, UR13, UR9, URZ ;  /* 0x000000090d0a72a4 */ /* 0x000fe4000f8e02ff */
[----:B------:R-:W-:Y:S02]  /*3e00*/  UIMAD.WIDE.U32 UR16, UR8, UR6, URZ ;  /* 0x00000006081072a5 */ /* 0x000fe4000f8e00ff */
[----:B------:R-:W-:Y:S02]  /*3e10*/  UISETP.NE.AND UP2, UPT, UR20, URZ, UPT ;  /* 0x000000ff1400728c */ /* 0x000fe4000bf45270 */
[----:B------:R-:W-:Y:S01]  /*3e20*/  USHF.R.U32.HI UR17, URZ, UR7, UR17 ;  /* 0x00000007ff117299 */ /* 0x000fe20008011611 */
[----:B------:R-:W-:Y:S02]  /*3e30*/  UMOV UR19, UR35 ;  /* 0x0000002300137c82 */ /* 0x000fe40008000000 */
[----:B------:R-:W-:Y:S02]  /*3e40*/  USHF.R.U32.HI UR19, URZ, UR49, UR19 ;  /* 0x00000031ff137299 */ /* 0x000fe40008011613 */
[----:B------:R-:W-:Y:S02]  /*3e50*/  USEL UR17, UR8, UR17, !UP1 ;  /* 0x0000001108117287 */ /* 0x000fe4000c800000 */
[----:B------:R-:W-:Y:S02]  /*3e60*/  USEL UR5, UR21, UR19, !UP0 ;  /* 0x0000001315057287 */ /* 0x000fe4000c000000 */
[----:B------:R-:W-:Y:S02]  /*3e70*/  UISETP.GE.AND UP0, UPT, UR8, UR4, UPT ;  /* 0x000000040800728c */ /* 0x000fe4000bf06270 */
[----:B------:R-:W-:Y:S02]  /*3e80*/  UIADD3 UR16, UPT, UPT, -UR17, URZ, URZ ;  /* 0x000000ff11107290 */ /* 0x000fe4000fffe1ff */
[----:B------:R-:W-:Y:S02]  /*3e90*/  UISETP.GE.OR UP0, UPT, UR5, UR10, UP0 ;  /* 0x0000000a0500728c */ /* 0x000fe40008706670 */
[----:B------:R-:W-:Y:S02]  /*3ea0*/  UIMAD.WIDE.U32 UR10, UR5, UR6, URZ ;  /* 0x00000006050a72a5 */ /* 0x000fe4000f8e00ff */
[----:B------:R-:W-:Y:S07]  /*3eb0*/  UIMAD UR16, UR13, UR16, UR8 ;  /* 0x000000100d1072a4 */ /* 0x000fee000f8e0208 */
[----:B------:R-:W-:Y:S04]  /*3ec0*/  @!UP0 USHF.R.U32.HI UR4, URZ, UR7, UR11 ;  /* 0x00000007ff048299 */ /* 0x000fe8000801160b */
[----:B------:R-:W-:Y:S02]  /*3ed0*/  @!UP0 USEL UR4, UR5, UR4, !UP1 ;  /* 0x0000000405048287 */ /* 0x000fe4000c800000 */
[----:B------:R-:W-:Y:S02]  /*3ee0*/  UISETP.NE.AND UP1, UPT, UR18, URZ, UPT ;  /* 0x000000ff1200728c */ /* 0x000fe4000bf25270 */
[----:B------:R-:W-:Y:S02]  /*3ef0*/  @!UP0 UIMAD UR12, UR9, UR16, UR4 ;  /* 0x00000010090c82a4 */ /* 0x000fe4000f8e0204 */
[----:B------:R-:W-:Y:S02]  /*3f00*/  @!UP0 UIADD3 UR16, UPT, UPT, UR17, -UR4, URZ ;  /* 0x8000000411108290 */ /* 0x000fe4000fffe0ff */
[----:B------:R-:W-:Y:S02]  /*3f10*/  UIADD3 UR9, UPT, UPT, -UR5, URZ, URZ ;  /* 0x000000ff05097290 */ /* 0x000fe4000fffe1ff */
[----:B------:R-:W-:Y:S02]  /*3f20*/  UIADD3 UR4, UPT, UPT, -UR8, URZ, URZ ;  /* 0x000000ff08047290 */ /* 0x000fe4000fffe1ff */
[----:B------:R-:W-:Y:S02]  /*3f30*/  @!UP0 UIMAD UR8, UR16, UR13, UR5 ;  /* 0x0000000d100882a4 */ /* 0x000fe4000f8e0205 */
[----:B------:R-:W-:Y:S02]  /*3f40*/  UIMAD UR21, UR14, UR9, UR21 ;  /* 0x000000090e1572a4 */ /* 0x000fe4000f8e0215 */
[----:B------:R-:W-:Y:S01]  /*3f50*/  UIMAD UR15, UR50, UR4, UR15 ;  /* 0x00000004320f72a4 */ /* 0x000fe2000f8e020f */
[----:B------:R-:W-:Y:S02]  /*3f60*/  @!UP0 UMOV UR5, UR12 ;  /* 0x0000000c00058c82 */ /* 0x000fe40008000000 */
[----:B------:R-:W-:Y:S02]  /*3f70*/  UIMAD UR21, UR5, UR14, UR21 ;  /* 0x0000000e051572a4 */ /* 0x000fe4000f8e0215 */
[----:B------:R-:W-:Y:S11]  /*3f80*/  UIMAD UR15, UR8, UR50, UR15 ;  /* 0x00000032080f72a4 */ /* 0x000ff6000f8e020f */
[----:B------:R-:W-:Y:S01]  /*3f90*/  @!UPT UIADD3 URZ, UPT, UPT, URZ, URZ, URZ ;  /* 0x000000fffffff290 */ /* 0x000fe2000fffe0ff */
.L_x_67:
[----:B------:R-:W4:Y:S01]  /*3fa0*/  @!UP4 LDCU.128 UR8, c[0x0][0xb10] ;  /* 0x00016200ff08c7ac */ /* 0x000f220008000c00 */
[----:B------:R-:W-:Y:S02]  /*3fb0*/  ISETP.NE.U32.AND P0, PT, RZ, UR22, PT ;  /* 0x00000016ff007c0c */ /* 0x000fe4000bf05070 */
[----:B------:R-:W-:Y:S02]  /*3fc0*/  SHF.L.U32 R2, R11, 0x1f, RZ ;  /* 0x0000001f0b027819 */ /* 0x000fe400000006ff */
[----:B------:R-:W-:Y:S01]  /*3fd0*/  ISETP.NE.AND.EX P0, PT, RZ, UR23, PT, P0 ;  /* 0x00000017ff007c0c */ /* 0x000fe2000bf05300 */
[----:B------:R-:W5:Y:S01]  /*3fe0*/  @!UP4 LDCU UR5, c[0x0][0xb0c] ;  /* 0x00016180ff05c7ac */ /* 0x000f620008000800 */
[----:B----4-:R-:W-:Y:S04]  /*3ff0*/  UIMAD.WIDE.U32 UR16, UR21, UR8, URZ ;  /* 0x00000008151072a5 */ /* 0x010fe8000f8e00ff */
[----:B------:R-:W-:Y:S02]  /*4000*/  @!UP4 USHF.R.U32.HI UR4, URZ, UR9, UR17 ;  /* 0x00000009ff04c299 */ /* 0x000fe40008011611 */
[----:B------:R-:W-:Y:S02]  /*4010*/  UIMAD.WIDE.U32 UR16, UR15, UR11, URZ ;  /* 0x0000000b0f1072a5 */ /* 0x000fe4000f8e00ff */
[----:B-----5:R-:W-:Y:S04]  /*4020*/  @!UP4 UISETP.NE.AND UP0, UPT, UR5, 0x1, UPT ;  /* 0x000000010500c88c */ /* 0x020fe8000bf05270 */
[----:B------:R-:W-:Y:S02]  /*4030*/  @!UP4 USEL UR8, UR21, UR4, !UP0 ;  /* 0x000000041508c287 */ /* 0x000fe4000c000000 */
[----:B------:R-:W-:Y:S01]  /*4040*/  @!UP4 UISETP.NE.AND UP0, UPT, UR10, 0x1, UPT ;  /* 0x000000010a00c88c */ /* 0x000fe2000bf05270 */
[----:B------:R-:W4:Y:S02]  /*4050*/  @!UP4 LDCU UR4, c[0x0][0xb20] ;  /* 0x00016400ff04c7ac */ /* 0x000f240008000800 */
[----:B----4-:R-:W-:Y:S04]  /*4060*/  @!UP4 USHF.R.U32.HI UR4, URZ, UR4, UR17 ;  /* 0x00000004ff04c299 */ /* 0x010fe80008011611 */
[----:B------:R-:W-:Y:S04]  /*4070*/  @!UP4 USEL UR9, UR15, UR4, !UP0 ;  /* 0x000000040f09c287 */ /* 0x000fe8000c000000 */
[----:B------:R-:W-:Y:S02]  /*4080*/  @!UP4 UIADD3 UR4, UPT, UPT, -UR8, UR9, URZ ;  /* 0x000000090804c290 */ /* 0x000fe4000fffe1ff */
[----:B------:R-:W-:Y:S02]  /*4090*/  @!UP4 UIADD3 UR8, UPT, UPT, UR8, -UR9, URZ ;  /* 0x800000090808c290 */ /* 0x000fe4000fffe0ff */
[----:B------:R-:W-:Y:S02]  /*40a0*/  @!UP4 UIMAD UR21, UR4, UR5, UR21 ;  /* 0x000000050415c2a4 */ /* 0x000fe4000f8e0215 */
[----:B------:R-:W-:Y:S01]  /*40b0*/  @!UP4 UIMAD UR15, UR8, UR10, UR15 ;  /* 0x0000000a080fc2a4 */ /* 0x000fe2000f8e020f */
[----:B------:R-:W-:Y:S11]  /*40c0*/  BRA.U UP1, `(.L_x_68) ;  /* 0x0000000101107547 */ /* 0x000ff6000b800000 */
[----:B---3--:R-:W-:Y:S04]  /*40d0*/  MOV R0, UR29 ;  /* 0x0000001d00007c02 */ /* 0x008fe80008000f00 */
[----:B------:R-:W-:Y:S04]  /*40e0*/  SHF.L.U32 R3, R0, 0x1f, RZ ;  /* 0x0000001f00037819 */ /* 0x000fe800000006ff */
[----:B------:R-:W3:Y:S02]  /*40f0*/  SYNCS.PHASECHK.TRANS64.TRYWAIT P1, [UR31+0x58], R3 ;  /* 0x00005803ff0075a7 */ /* 0x000ee4000802111f */
[----:B---3--:R-:W-:Y:S05]  /*4100*/  @!P1 BRA `(.L_x_69) ;  /* 0x0000006c00749947 */ /* 0x008fea0003800000 */
.L_x_68:
[----:B------:R-:W-:Y:S05]  /*4110*/  BRA.U !UP5, `(.L_x_70) ;  /* 0x000000010d407547 */ /* 0x000fea000b800000 */
[----:B------:R-:W-:Y:S01]  /*4120*/  UPLOP3.LUT UP2, UPT, UPT, UPT, UP6, 0x80, 0x8 ;  /* 0x000000000008789c */ /* 0x000fe20003f4f060 */
[----:B---3--:R-:W-:Y:S02]  /*4130*/  IMAD.MOV.U32 R3, RZ, RZ, 0x1 ;  /* 0x00000001ff037424 */ /* 0x008fe400078e00ff */
[----:B------:R-:W-:Y:S03]  /*4140*/  IMAD.MOV.U32 R0, RZ, RZ, 0x1 ;  /* 0x00000001ff007424 */ /* 0x000fe600078e00ff */
[----:B------:R-:W-:Y:S05]  /*4150*/  PLOP3.LUT P1, PT, PT, PT, UP2, 0x80, 0x8 ;  /* 0x000000000008781c */ /* 0x000fea0003f2f028 */
[----:B------:R-:W3:Y:S01]  /*4160*/  @UP2 LDCU.64 UR8, c[0x0][0x888] ;  /* 0x00011100ff0827ac */ /* 0x000ee20008000a00 */
[----:B------:R-:W-:Y:S07]  /*4170*/  @UP2 UIMAD UR4, UR36, UR22, URZ ;  /* 0x00000016240422a4 */ /* 0x000fee000f8e02ff */
[----:B------:R-:W-:Y:S04]  /*4180*/  @P1 PRMT R6, R3, 0x7610, R6 ;  /* 0x0000761003061816 */ /* 0x000fe80000000006 */
[----:B------:R-:W-:Y:S05]  /*4190*/  @!P1 PRMT R6, R0, 0x7610, R6 ;  /* 0x0000761000069816 */ /* 0x000fea0000000006 */
[----:B------:R4:W-:Y:S01]  /*41a0*/  STL.S16 [R1+0x48], R6 ;  /* 0x0000480601007387 */ /* 0x0009e20000100600 */
[----:B---3--:R-:W-:Y:S06]  /*41b0*/  @UP2 UIMAD.WIDE UR8, UR4, 0x4, UR8 ;  /* 0x00000004040828a5 */ /* 0x008fec000f8e0208 */
[----:B------:R-:W-:Y:S02]  /*41c0*/  IMAD.U32 R4, RZ, RZ, UR8 ;  /* 0x00000008ff047e24 */ /* 0x000fe4000f8e00ff */
[----:B------:R-:W-:Y:S05]  /*41d0*/  IMAD.U32 R5, RZ, RZ, UR9 ;  /* 0x00000009ff057e24 */ /* 0x000fea000f8e00ff */
[----:B------:R-:W3:Y:S02]  /*41e0*/  @P1 LDG.E R4, desc[UR60][R4.64] ;  /* 0x0000003c04041981 */ /* 0x000ee4000c1e1900 */
[----:B---3--:R-:W-:Y:S11]  /*41f0*/  @P1 R2UR UR45, R4 ;  /* 0x00000000042d12ca */ /* 0x008ff600000e0000 */
[----:B------:R-:W-:Y:S03]  /*4200*/  @!UPT UIADD3 URZ, UPT, UPT, URZ, URZ, URZ ;  /* 0x000000fffffff290 */ /* 0x000fe6000fffe0ff */
[----:B----4-:R-:W3:Y:S02]  /*4210*/  @!UP2 LDCU UR45, c[0x0][0x880] ;  /* 0x00011000ff2da7ac */ /* 0x010ee40008000800 */
.L_x_70:
[----:B---3--:R-:W-:Y:S01]  /*4220*/  @!P0 FSETP.EQ.AND P2, PT, RZ, UR45, PT ;  /* 0x0000002dff008c0b */ /* 0x008fe2000bf42000 */
[----:B------:R-:W-:Y:S01]  /*4230*/  @!UPT UIADD3 URZ, UPT, UPT, URZ, URZ, URZ ;  /* 0x000000fffffff290 */ /* 0x000fe2000fffe0ff */
[----:B------:R-:W-:Y:S11]  /*4240*/  @!P0 BRA `(.L_x_71) ;  /* 0x00000000001c8947 */ /* 0x000ff60003800000 */
[----:B------:R-:W-:Y:S01]  /*4250*/  PLOP3.LUT P2, PT, PT, PT, UP2, 0x80, 0x8 ;  /* 0x000000000008781c */ /* 0x000fe20003f4f028 */
[----:B------:R-:W3:Y:S03]  /*4260*/  LDL R0, [R1+0x48] ;  /* 0x0000480001007983 */ /* 0x000ee60000100800 */
[----:B------:R-:W-:Y:S02]  /*4270*/  PLOP3.LUT P2, PT, P2, PT, PT, 0x8, 0x80 ;  /* 0x000000000080781c */ /* 0x000fe4000174e170 */
[----:B---3--:R-:W-:Y:S11]  /*4280*/  LOP3.LUT P0, RZ, R0, 0xff, RZ, 0xc0, !PT ;  /* 0x000000ff00ff7812 */ /* 0x008ff6000780c0ff */
[----:B------:R-:W-:Y:S02]  /*4290*/  @!UPT UIADD3 URZ, UPT, UPT, URZ, URZ, URZ ;  /* 0x000000fffffff290 */ /* 0x000fe4000fffe0ff */
[----:B------:R-:W-:Y:S11]  /*42a0*/  @P0 FSETP.EQ.AND P2, PT, RZ, UR45, PT ;  /* 0x0000002dff000c0b */ /* 0x000ff6000bf42000 */
[----:B------:R-:W-:Y:S02]  /*42b0*/  @!UPT UIADD3 URZ, UPT, UPT, URZ, URZ, URZ ;  /* 0x000000fffffff290 */ /* 0x000fe4000fffe0ff */
.L_x_71:
[----:B------:R-:W3:Y:S01]  /*42c0*/  SYNCS.PHASECHK.TRANS64.TRYWAIT P0, [UR31+0x48], R2 ;  /* 0x00004802ff0075a7 */ /* 0x000ee2000800111f */
[----:B------:R-:W-:Y:S02]  /*42d0*/  ELECT P1, URZ, PT ;  /* 0x0000000000ff782f */ /* 0x000fe40003820000 */
[----:B------:R-:W-:Y:S01]  /*42e0*/  IADD3 R10, PT, PT, R10, 0x1, RZ ;  /* 0x000000010a0a7810 */ /* 0x000fe20007ffe0ff */
[----:B---3--:R-:W-:Y:S10]  /*42f0*/  @!P0 BRA `(.L_x_72) ;  /* 0x0000006c00108947 */ /* 0x008ff40003800000 */
.L_x_125:
[----:B------:R-:W-:Y:S01]  /*4300*/  PLOP3.LUT P1, PT, P2, P1, PT, 0xf2, 0x2f ;  /* 0x00000000002f781c */ /* 0x000fe20001723e72 */
[----:B------:R-:W-:Y:S01]  /*4310*/  UMOV UR58, 0x0 ;  /* 0x00000000003a7882 */ /* 0x000fe20000000000 */
[----:B------:R-:W-:Y:S01]  /*4320*/  UMOV UR59, 0x10000000 ;  /* 0x10000000003b7882 */ /* 0x000fe20000000000 */
[----:B------:R-:W-:Y:S01]  /*4330*/  UMOV UR44, UR36 ;  /* 0x00000024002c7c82 */ /* 0x000fe20008000000 */
[----:B------:R-:W-:Y:S01]  /*4340*/  UMOV UR28, UR36 ;  /* 0x00000024001c7c82 */ /* 0x000fe20008000000 */
[----:B------:R-:W-:Y:S01]  /*4350*/  UMOV UR20, UR36 ;  /* 0x0000002400147c82 */ /* 0x000fe20008000000 */
[----:B------:R-:W-:Y:S01]  /*4360*/  UMOV UR12, UR36 ;  /* 0x00000024000c7c82 */ /* 0x000fe20008000000 */
[C---:B------:R-:W-:Y:S02]  /*4370*/  ISETP.NE.AND P0, PT, R10.reuse, 0x2, PT ;  /* 0x000000020a00780c */ /* 0x040fe40003f05270 */
[----:B------:R-:W-:Y:S02]  /*4380*/  LOP3.LUT R11, R11, 0x1, RZ, 0x3c, !PT ;  /* 0x000000010b0b7812 */ /* 0x000fe400078e3cff */
[----:B------:R-:W-:Y:S02]  /*4390*/  SEL R0, RZ, 0x1, P0 ;  /* 0x00000001ff007807 */ /* 0x000fe40000000000 */
[----:B------:R-:W-:Y:S01]  /*43a0*/  VOTEU.ALL UP0, P1 ;  /* 0x0000000000ff7886 */ /* 0x000fe20000800000 */
[----:B------:R-:W-:Y:S02]  /*43b0*/  SEL R10, R10, RZ, P0 ;  /* 0x000000ff0a0a7207 */ /* 0x000fe40000000000 */
[----:B------:R-:W-:Y:S02]  /*43c0*/  LOP3.LUT R9, R9, R0, RZ, 0x3c, !PT ;  /* 0x0000000009097212 */ /* 0x000fe400078e3cff */
[----:B-1----:R-:W-:Y:S02]  /*43d0*/  @!UP0 UIADD3 UR4, UP1, UPT, UR56, 0x580, URZ ;  /* 0x0000058038048890 */ /* 0x002fe4000ff3e0ff */
[----:B------:R-:W-:Y:S02]  /*43e0*/  @!UP0 USHF.L.U32 UR43, UR63, 0x7, URZ ;  /* 0x000000073f2b8899 */ /* 0x000fe400080006ff */
[----:B------:R-:W-:Y:S02]  /*43f0*/  @!UP0 UIADD3.X UR5, UPT, UPT, URZ, UR57, URZ, UP1, !UPT ;  /* 0x00000039ff058290 */ /* 0x000fe40008ffe4ff */
[----:B------:R-:W-:Y:S02]  /*4400*/  @!UP0 UIMAD UR42, UR62, 0xb0, URZ ;  /* 0x000000b03e2a88a4 */ /* 0x000fe4000f8e02ff */
[----:B------:R-:W-:Y:S02]  /*4410*/  @!UP0 UIADD3 UR40, UPT, UPT, UR31, 0x100, URZ ;  /* 0x000001001f288890 */ /* 0x000fe4000fffe0ff */
[----:B------:R-:W-:Y:S01]  /*4420*/  @!UP0 UIADD3 UR41, UPT, UPT, UR31, 0x40, URZ ;  /* 0x000000401f298890 */ /* 0x000fe2000fffe0ff */
[----:B------:R-:W-:Y:S01]  /*4430*/  VOTEU.ALL UP1, P1 ;  /* 0x0000000000ff7886 */ /* 0x000fe20000820000 */
[----:B------:R-:W-:Y:S02]  /*4440*/  @!UP0 UIADD3 UR24, UPT, UPT, UR31, 0x900, URZ ;  /* 0x000009001f188890 */ /* 0x000fe4000fffe0ff */
[----:B------:R-:W-:Y:S03]  /*4450*/  @!UP0 UIADD3 UR26, UPT, UPT, UR42, 0x10, URZ ;  /* 0x000000102a1a8890 */ /* 0x000fe6000fffe0ff */
[----:B------:R-:W-:Y:S01]  /*4460*/  UMOV UR25, UR41 ;  /* 0x0000002900197c82 */ /* 0x000fe20008000000 */
[----:B------:R-:W-:Y:S01]  /*4470*/  UMOV UR27, UR43 ;  /* 0x0000002b001b7c82 */ /* 0x000fe20008000000 */
[----:B------:R-:W-:Y:S01]  /*4480*/  @!UP1 UTMALDG.3D [UR40], [UR4], desc[UR58] ;  /* 0x00003a28040095b4 */ /* 0x000fe20008011000 */
[----:B------:R-:W-:Y:S01]  /*4490*/  VOTEU.ALL UP1, P1 ;  /* 0x0000000000ff7886 */ /* 0x000fe20000820000 */
[----:B------:R-:W-:Y:S02]  /*44a0*/  @!UP0 UIADD3 UR16, UPT, UPT, UR31, 0x1100, URZ ;  /* 0x000011001f108890 */ /* 0x000fe4000fffe0ff */
[----:B------:R-:W-:Y:S01]  /*44b0*/  @!UP0 UIADD3 UR18, UPT, UPT, UR42, 0x20, URZ ;  /* 0x000000202a128890 */ /* 0x000fe2000fffe0ff */
[----:B------:R-:W-:Y:S01]  /*44c0*/  UMOV UR17, UR41 ;  /* 0x0000002900117c82 */ /* 0x000fe20008000000 */
[----:B------:R-:W-:Y:S01]  /*44d0*/  UMOV UR19, UR43 ;  /* 0x0000002b00137c82 */ /* 0x000fe20008000000 */
[----:B------:R1:W-:Y:S01]  /*44e0*/  @!UP1 UTMALDG.3D [UR24], [UR4], desc[UR58] ;  /* 0x00003a18040095b4 */ /* 0x0003e20008011000 */
        /* <DEDUP_REMOVED lines=13> */
[----:B------:R-:W-:Y:S02]  /*45c0*/  UIADD3 UR62, UPT, UPT, UR15, UR46, URZ ;  /* 0x0000002e0f3e7290 */ /* 0x000fe4000fffe0ff */
[----:B------:R-:W-:Y:S02]  /*45d0*/  UIADD3 UR63, UPT, UPT, UR21, UR47, URZ ;  /* 0x0000002f153f7290 */ /* 0x000fe4000fffe0ff */
[----:B-1----:R-:W-:Y:S02]  /*45e0*/  @!UP0 UIADD3 UR24, UPT, UPT, UR31, 0x2100, URZ ;  /* 0x000021001f188890 */ /* 0x002fe4000fffe0ff */
[----:B------:R-:W-:Y:S02]  /*45f0*/  @!UP0 UIADD3 UR26, UPT, UPT, UR42, 0x40, URZ ;  /* 0x000000402a1a8890 */ /* 0x000fe4000fffe0ff */
[----:B----4-:R-:W-:Y:S02]  /*4600*/  @!UP0 UIADD3 UR16, UPT, UPT, UR31, 0x2900, URZ ;  /* 0x000029001f108890 */ /* 0x010fe4000fffe0ff */
[----:B------:R-:W-:Y:S05]  /*4610*/  @!UP0 UIADD3 UR18, UPT, UPT, UR42, 0x50, URZ ;  /* 0x000000502a128890 */ /* 0x000fea000fffe0ff */
[----:B------:R1:W-:Y:S01]  /*4620*/  @!UP1 UTMALDG.3D [UR24], [UR4], desc[UR58] ;  /* 0x00003a18040095b4 */ /* 0x0003e20008011000 */
[----:B------:R-:W-:Y:S01]  /*4630*/  VOTEU.ALL UP1, P1 ;  /* 0x0000000000ff7886 */ /* 0x000fe20000820000 */
[----:B-----5:R-:W-:Y:S02]  /*4640*/  @!UP0 UIADD3 UR8, UPT, UPT, UR31, 0x3100, URZ ;  /* 0x000031001f088890 */ /* 0x020fe4000fffe0ff */
[----:B------:R-:W-:Y:S02]  /*4650*/  @!UP0 UIADD3 UR10, UPT, UPT, UR42, 0x60, URZ ;  /* 0x000000602a0a8890 */ /* 0x000fe4000fffe0ff */
[----:B------:R4:W-:Y:S01]  /*4660*/  @!UP1 UTMALDG.3D [UR16], [UR4], desc[UR58] ;  /* 0x00003a10040095b4 */ /* 0x0009e20008011000 */
[----:B------:R-:W-:Y:S06]  /*4670*/  VOTEU.ALL UP1, P1 ;  /* 0x0000000000ff7886 */ /* 0x000fec0000820000 */
[----:B------:R5:W-:Y:S01]  /*4680*/  @!UP1 UTMALDG.3D [UR8], [UR4], desc[UR58] ;  /* 0x00003a08040095b4 */ /* 0x000be20008011000 */
[----:B------:R-:W-:Y:S05]  /*4690*/  VOTEU.ALL UP1, P1 ;  /* 0x0000000000ff7886 */ /* 0x000fea0000820000 */
[----:B------:R2:W-:Y:S01]  /*46a0*/  @!UP1 UTMALDG.3D [UR32], [UR4], desc[UR58] ;  /* 0x00003a20040095b4 */ /* 0x0005e20008011000 */
[----:B------:R-:W-:Y:S01]  /*46b0*/  VOTEU.ALL UP1, P1 ;  /* 0x0000000000ff7886 */ /* 0x000fe20000820000 */
[----:B-1----:R-:W-:Y:S02]  /*46c0*/  @!UP0 UIADD3 UR24, UPT, UPT, UR31, 0x4100, URZ ;  /* 0x000041001f188890 */ /* 0x002fe4000fffe0ff */
[----:B------:R-:W-:Y:S02]  /*46d0*/  @!UP0 UIADD3 UR26, UPT, UPT, UR42, 0x80, URZ ;  /* 0x000000802a1a8890 */ /* 0x000fe4000fffe0ff */
[----:B----4-:R-:W-:Y:S02]  /*46e0*/  @!UP0 UIADD3 UR16, UPT, UPT, UR31, 0x4900, URZ ;  /* 0x000049001f108890 */ /* 0x010fe4000fffe0ff */
[----:B------:R-:W-:Y:S05]  /*46f0*/  @!UP0 UIADD3 UR18, UPT, UPT, UR42, 0x90, URZ ;  /* 0x000000902a128890 */ /* 0x000fea000fffe0ff */
[----:B------:R4:W-:Y:S01]  /*4700*/  @!UP1 UTMALDG.3D [UR24], [UR4], desc[UR58] ;  /* 0x00003a18040095b4 */ /* 0x0009e20008011000 */
[----:B------:R-:W-:Y:S02]  /*4710*/  UPLOP3.LUT UP1, UPT, UPT, UPT, UPT, 0x80, 0x8 ;  /* 0x000000000008789c */ /* 0x000fe40003f2f070 */
[----:B-----5:R-:W-:Y:S02]  /*4720*/  @!UP0 UIADD3 UR8, UPT, UPT, UR31, 0x5100, URZ ;  /* 0x000051001f088890 */ /* 0x020fe4000fffe0ff */
[----:B------:R-:W-:Y:S01]  /*4730*/  @!UP0 UIADD3 UR10, UPT, UPT, UR42, 0xa0, URZ ;  /* 0x000000a02a0a8890 */ /* 0x000fe2000fffe0ff */
[----:B------:R-:W-:Y:S01]  /*4740*/  VOTEU.ALL UP0, P1 ;  /* 0x0000000000ff7886 */ /* 0x000fe20000800000 */
[----:B--2---:R-:W-:Y:S04]  /*4750*/  UMOV UR36, UR54 ;  /* 0x0000003600247c82 */ /* 0x004fe80008000000 */
[----:B------:R4:W-:Y:S01]  /*4760*/  @!UP0 UTMALDG.3D [UR16], [UR4], desc[UR58] ;  /* 0x00003a10040085b4 */ /* 0x0009e20008011000 */
[----:B------:R-:W-:Y:S05]  /*4770*/  VOTEU.ALL UP0, P1 ;  /* 0x0000000000ff7886 */ /* 0x000fea0000800000 */
[----:B------:R4:W-:Y:S01]  /*4780*/  @!UP0 UTMALDG.3D [UR8], [UR4], desc[UR58] ;  /* 0x00003a08040085b4 */ /* 0x0009e20008011000 */
[----:B------:R4:W-:Y:S01]  /*4790*/  @!P1 SYNCS.ARRIVE.TRANS64.RED.A0TR RZ, [UR31+0x40], R8 ;  /* 0x00004008ffff99a7 */ /* 0x0009e2000830041f */
[----:B------:R-:W-:Y:S01]  /*47a0*/  SYNCS.ARRIVE.TRANS64.RED.A1T0 RZ, [UR39], RZ ;  /* 0x000000ffffff79a7 */ /* 0x000fe20008100427 */
[----:B------:R-:W-:Y:S05]  /*47b0*/  BRA.U UP3, `(.L_x_73) ;  /* 0xfffffff103c87547 */ /* 0x000fea000b83ffff */
[----:B------:R-:W-:Y:S07]  /*47c0*/  MOV R0, UR31 ;  /* 0x0000001f00007c02 */ /* 0x000fee0008000f00 */
.L_x_74:
[----:B-1-3--:R-:W-:-:S04]  /*47d0*/  SHF.L.U32 R3, R11, 0x1f, RZ ;  /* 0x0000001f0b037819 */ /* 0x00afc800000006ff */
[----:B------:R1:W2:Y:S03]  /*47e0*/  SYNCS.PHASECHK.TRANS64.TRYWAIT P0, [R0+URZ+0x48], R3 ;  /* 0x00004803000075a7 */ /* 0x0002a600080011ff */
[----:B--2---:R-:W-:Y:S05]  /*47f0*/  @!P0 NANOSLEEP.SYNCS 0x989680 ;  /* 0x009896800000895d */ /* 0x004fea0003900000 */
[----:B------:R-:W2:Y:S02]  /*4800*/  @!P0 SYNCS.PHASECHK.TRANS64 P0, [R0+URZ+0x48], R3 ;  /* 0x00004803000085a7 */ /* 0x000ea400080010ff */
[----:B--2-4-:R-:W-:Y:S05]  /*4810*/  @P0 EXIT ;  /* 0x000000000000094d */ /* 0x014fea0003800000 */
[----:B------:R-:W-:Y:S05]  /*4820*/  BRA `(.L_x_74) ;  /* 0xfffffffc00e87947 */ /* 0x000fea000383ffff */
.L_x_65:
[----:B------:R-:W-:-:S06]  /*4830*/  UISETP.GE.AND UP0, UPT, UR12, 0x4, UPT ;  /* 0x000000040c00788c */ /* 0x000fcc000bf06270 */
[----:B------:R-:W-:-:S13]  /*4840*/  PLOP3.LUT P0, PT, PT, PT, UP0, 0x80, 0x8 ;  /* 0x000000000008781c */ /* 0x000fda0003f0f008 */
[----:B-1----:R-:W-:Y:S05]  /*4850*/  @!P0 EXIT ;  /* 0x000000000000894d */ /* 0x002fea0003800000 */
[----:B------:R-:W-:Y:S06]  /*4860*/  BAR.SYNC.DEFER_BLOCKING 0x6, 0xa0 ;  /* 0x0182800000007b1d */ /* 0x000fec0000010000 */
[----:B------:R-:W-:Y:S01]  /*4870*/  UMOV UR4, 0x400 ;  /* 0x0000040000047882 */ /* 0x000fe20000000000 */
[----:B------:R-:W1:Y:S01]  /*4880*/  LDCU UR41, c[0x0][0xb0c] ;  /* 0x00016180ff2977ac */ /* 0x000e620008000800 */
[----:B------:R-:W2:Y:S01]  /*4890*/  S2R R2, SR_TID.X ;  /* 0x0000000000027919 */ /* 0x000ea20000002100 */
[----:B------:R-:W-:Y:S01]  /*48a0*/  ULEA UR4, UR5, UR4, 0x18 ;  /* 0x0000000405047291 */ /* 0x000fe2000f8ec0ff */
[----:B------:R-:W3:Y:S02]  /*48b0*/  LDCU UR40, c[0x0][0xb30] ;  /* 0x00016600ff2877ac */ /* 0x000ee40008000800 */
[----:B------:R-:W-:Y:S01]  /*48c0*/  UMOV UR5, URZ ;  /* 0x000000ff00057c82 */ /* 0x000fe20008000000 */
[----:B------:R-:W4:Y:S01]  /*48d0*/  LDCU.64 UR52, c[0x0][0x888] ;  /* 0x00011100ff3477ac */ /* 0x000f220008000a00 */
[----:B------:R-:W1:Y:S04]  /*48e0*/  LDCU.64 UR38, c[0x0][0xb28] ;  /* 0x00016500ff2677ac */ /* 0x000e680008000a00 */
[----:B------:R-:W5:Y:S01]  /*48f0*/  LDS R3, [UR4+0xf0] ;  /* 0x0000f004ff037984 */ /* 0x000f620008000800 */
[----:B------:R-:W-:Y:S01]  /*4900*/  UMOV UR4, URZ ;  /* 0x000000ff00047c82 */ /* 0x000fe20008000000 */
[----:B------:R-:W1:Y:S01]  /*4910*/  LDCU.64 UR58, c[0x0][0x890] ;  /* 0x00011200ff3a77ac */ /* 0x000e620008000a00 */
[----:B------:R-:W-:Y:S01]  /*4920*/  MOV R0, UR4 ;  /* 0x0000000400007c02 */ /* 0x000fe20008000f00 */
[----:B------:R-:W1:Y:S04]  /*4930*/  LDCU.64 UR56, c[0x0][0x8b0] ;  /* 0x00011600ff3877ac */ /* 0x000e680008000a00 */
[----:B------:R1:W-:Y:S01]  /*4940*/  STL [R1+0x68], R0 ;  /* 0x0000680001007387 */ /* 0x0003e20000100800 */
[----:B------:R-:W1:Y:S01]  /*4950*/  LDCU.64 UR54, c[0x0][0x8a8] ;  /* 0x00011500ff3677ac */ /* 0x000e620008000a00 */
[----:B------:R-:W1:Y:S01]  /*4960*/  LDCU.128 UR48, c[0x0][0xb10] ;  /* 0x00016200ff3077ac */ /* 0x000e620008000c00 */
[----:B--2---:R-:W-:Y:S01]  /*4970*/  IMAD.U32 R2, R2, 0x10000, RZ ;  /* 0x0001000002027824 */ /* 0x004fe200078e00ff */
[----:B------:R-:W-:Y:S01]  /*4980*/  UMOV UR44, URZ ;  /* 0x000000ff002c7c82 */ /* 0x000fe20008000000 */
[----:B------:R-:W-:-:S03]  /*4990*/  UMOV UR16, URZ ;  /* 0x000000ff00107c82 */ /* 0x000fc60008000000 */
[----:B------:R-:W-:-:S05]  /*49a0*/  LOP3.LUT R2, R2, 0x600000, RZ, 0xc0, !PT ;  /* 0x0060000002027812 */ /* 0x000fca00078ec0ff */
[----:B-----5:R-:W-:Y:S01]  /*49b0*/  IMAD.IADD R2, R3, 0x1, R2 ;  /* 0x0000000103027824 */ /* 0x020fe200078e0202 */
[----:B------:R-:W-:-:S05]  /*49c0*/  MOV R3, UR5 ;  /* 0x0000000500037c02 */ /* 0x000fca0008000f00 */
[----:B------:R2:W-:Y:S04]  /*49d0*/  STL [R1+0x64], R3 ;  /* 0x0000640301007387 */ /* 0x0005e80000100800 */
[----:B-1-34-:R2:W-:Y:S02]  /*49e0*/  STL [R1+0x60], R0 ;  /* 0x0000600001007387 */ /* 0x01a5e40000100800 */
.L_x_98:
[----:B-1----:R-:W1:Y:S01]  /*49f0*/  S2UR UR6, SR_CgaCtaId ;  /* 0x00000000000679c3 */ /* 0x002e620000008800 */
[----:B--2---:R-:W2:Y:S01]  /*4a00*/  LDL R0, [R1+0x64] ;  /* 0x0000640001007983 */ /* 0x004ea20000100800 */
[----:B------:R-:W-:Y:S01]  /*4a10*/  UMOV UR4, 0x400 ;  /* 0x0000040000047882 */ /* 0x000fe20000000000 */
[----:B--2---:R-:W-:Y:S01]  /*4a20*/  R2UR UR5, R0 ;  /* 0x00000000000572ca */ /* 0x004fe200000e0000 */
[----:B-1----:R-:W-:Y:S04]  /*4a30*/  ULEA UR6, UR6, UR4, 0x18 ;  /* 0x0000000406067291 */ /* 0x002fe8000f8ec0ff */
[----:B------:R-:W-:Y:S02]  /*4a40*/  ULEA UR4, UR16, UR6, 0x3 ;  /* 0x0000000610047291 */ /* 0x000fe4000f8e18ff */
[----:B---3--:R-:W-:Y:S05]  /*4a50*/  IMAD.U32 R3, RZ, RZ, UR6 ;  /* 0x00000006ff037e24 */ /* 0x008fea000f8e00ff */
[----:B------:R1:W-:Y:S01]  /*4a60*/  STL [R1+0x50], R3 ;  /* 0x0000500301007387 */ /* 0x0003e20000100800 */
[----:B------:R-:W-:Y:S05]  /*4a70*/  IMAD.U32 R0, RZ, RZ, UR5 ;  /* 0x00000005ff007e24 */ /* 0x000fea000f8e00ff */
[----:B-1----:R-:W-:Y:S04]  /*4a80*/  SHF.L.U32 R3, R0, 0x1f, RZ ;  /* 0x0000001f00037819 */ /* 0x002fe800000006ff */
[----:B------:R-:W1:Y:S02]  /*4a90*/  SYNCS.PHASECHK.TRANS64.TRYWAIT P0, [UR4+0x60], R3 ;  /* 0x00006003ff0075a7 */ /* 0x000e640008001104 */
[----:B-1---5:R-:W-:Y:S05]  /*4aa0*/  @!P0 BRA `(.L_x_75) ;  /* 0x00000064003c8947 */ /* 0x022fea0003800000 */
.L_x_127:
[----:B------:R-:W2:Y:S01]  /*4ab0*/  LDL R10, [R1+0x50] ;  /* 0x00005000010a7983 */ /* 0x000ea20000100800 */
[----:B------:R-:W-:Y:S01]  /*4ac0*/  UIADD3 UR4, UPT, UPT, UR4, 0x70, URZ ;  /* 0x0000007004047890 */ /* 0x000fe2000fffe0ff */
[----:B------:R-:W3:Y:S03]  /*4ad0*/  LDCU UR6, c[0x0][0xb24] ;  /* 0x00016480ff0677ac */ /* 0x000ee60008000800 */
[----:B------:R-:W-:Y:S01]  /*4ae0*/  UPRMT UR4, URZ, 0x654, UR4 ;  /* 0x00000654ff047896 */ /* 0x000fe20008000004 */
[----:B--2---:R-:W-:Y:S11]  /*4af0*/  R2UR UR5, R10 ;  /* 0x000000000a0572ca */ /* 0x004ff600000e0000 */
[----:B------:R-:W-:Y:S02]  /*4b00*/  @!UPT UIADD3 URZ, UPT, UPT, URZ, URZ, URZ ;  /* 0x000000fffffff290 */ /* 0x000fe4000fffe0ff */
[----:B------:R-:W-:Y:S09]  /*4b10*/  ULEA UR5, UR16, UR5, 0x4 ;  /* 0x0000000510057291 */ /* 0x000ff2000f8e20ff */
[----:B------:R-:W2:Y:S01]  /*4b20*/  LDS.128 R4, [UR5+0xd0] ;  /* 0x0000d005ff047984 */ /* 0x000ea20008000c00 */
[----:B------:R-:W-:Y:S01]  /*4b30*/  @!PT LDS RZ, [RZ] ;  /* 0x00000000fffff984 */ /* 0x000fe20000000800 */
[----:B------:R-:W-:Y:S01]  /*4b40*/  @!PT LDS RZ, [RZ] ;  /* 0x00000000fffff984 */ /* 0x000fe20000000800 */
[----:B------:R-:W-:Y:S01]  /*4b50*/  @!PT LDS RZ, [RZ] ;  /* 0x00000000fffff984 */ /* 0x000fe20000000800 */
[----:B------:R-:W-:Y:S01]  /*4b60*/  @!PT LDS RZ, [RZ] ;  /* 0x00000000fffff984 */ /* 0x000fe20000000800 */
[----:B------:R4:W-:Y:S07]  /*4b70*/  MEMBAR.ALL.CTA ;  /* 0x0000000000007992 */ /* 0x0009ee0000008000 */
[----:B----4-:R-:W4:Y:S02]  /*4b80*/  FENCE.VIEW.ASYNC.S ;  /* 0x00000000000073c6 */ /* 0x010f240000000000 */
[----:B----4-:R-:W-:Y:S01]  /*4b90*/  SYNCS.ARRIVE.TRANS64.RED.A1T0 RZ, [UR4], RZ ;  /* 0x000000ffffff79a7 */ /* 0x010fe20008100404 */
[----:B--2---:R-:W-:Y:S11]  /*4ba0*/  LOP3.LUT P0, RZ, R6, 0x1, RZ, 0xc0, !PT ;  /* 0x0000000106ff7812 */ /* 0x004ff6000780c0ff */
[----:B------:R-:W-:Y:S02]  /*4bb0*/  @!UPT UIADD3 URZ, UPT, UPT, URZ, URZ, URZ ;  /* 0x000000fffffff290 */ /* 0x000fe4000fffe0ff */
[----:B------:R-:W-:Y:S01]  /*4bc0*/  VOTEU.ANY UP0, P0 ;  /* 0x0000000000ff7886 */ /* 0x000fe20000000100 */
[----:B------:R-:W-:Y:S01]  /*4bd0*/  PLOP3.LUT P3, PT, PT, PT, UP0, 0x80, 0x8 ;  /* 0x000000000008781c */ /* 0x000fe20003f6f008 */
[----:B------:R-:W-:Y:S01]  /*4be0*/  UP2UR UR5, UPR, URZ, 0x1 ;  /* 0x00000001ff057883 */ /* 0x000fe20008000000 */
[----:B------:R-:W-:Y:S02]  /*4bf0*/  PLOP3.LUT P1, PT, PT, PT, UP0, 0x80, 0x8 ;  /* 0x000000000008781c */ /* 0x000fe40003f2f008 */
[----:B------:R-:W-:Y:S02]  /*4c00*/  PLOP3.LUT P2, PT, PT, PT, UP0, 0x80, 0x8 ;  /* 0x000000000008781c */ /* 0x000fe40003f4f008 */
[----:B------:R-:W-:Y:S01]  /*4c10*/  PLOP3.LUT P0, PT, PT, PT, UP0, 0x80, 0x8 ;  /* 0x000000000008781c */ /* 0x000fe20003f0f008 */
[----:B------:R-:W-:Y:S01]  /*4c20*/  IMAD.U32 R12, RZ, RZ, UR5 ;  /* 0x00000005ff0c7e24 */ /* 0x000fe2000f8e00ff */
[----:B---3--:R-:W-:Y:S04]  /*4c30*/  UISETP.GE.AND UP0, UPT, UR6, 0x1, UPT ;  /* 0x000000010600788c */ /* 0x008fe8000bf06270 */
[----:B------:R2:W-:Y:S01]  /*4c40*/  STL [R1+0x6c], R12 ;  /* 0x00006c0c01007387 */ /* 0x0005e20000100800 */
[----:B-1----:R-:W-:Y:S02]  /*4c50*/  @P3 MOV R3, R4 ;  /* 0x0000000400033202 */ /* 0x002fe40000000f00 */
[----:B------:R-:W-:Y:S02]  /*4c60*/  @P1 LOP3.LUT R0, R5, 0xffff, RZ, 0xc0, !PT ;  /* 0x0000ffff05001812 */ /* 0x000fe400078ec0ff */
[----:B------:R-:W-:Y:S02]  /*4c70*/  @P2 R2UR UR43, R3 ;  /* 0x00000000032b22ca */ /* 0x000fe400000e0000 */
[----:B------:R-:W-:Y:S01]  /*4c80*/  @P0 R2UR UR42, R0 ;  /* 0x00000000002a02ca */ /* 0x000fe200000e0000 */
[----:B------:R-:W-:Y:S03]  /*4c90*/  @!UPT UIADD3 URZ, UPT, UPT, URZ, URZ, URZ ;  /* 0x000000fffffff290 */ /* 0x000fe6000fffe0ff */
[----:B------:R-:W-:Y:S11]  /*4ca0*/  BRA.U !UP0, `(.L_x_76) ;  /* 0x0000000108b87547 */ /* 0x000ff6000b800000 */
[----:B------:R-:W1:Y:S01]  /*4cb0*/  LDCU UR5, c[0x0][0xb20] ;  /* 0x00016400ff0577ac */ /* 0x000e620008000800 */
[----:B------:R-:W3:Y:S01]  /*4cc0*/  LDCU UR9, c[0x0][0x370] ;  /* 0x00006e00ff0977ac */ /* 0x000ee20008000800 */
[----:B------:R-:W4:Y:S01]  /*4cd0*/  LDCU UR4, c[0x0][0x374] ;  /* 0x00006e80ff0477ac */ /* 0x000f220008000800 */
[----:B------:R-:W-:Y:S02]  /*4ce0*/  UISETP.NE.AND UP0, UPT, UR50, 0x1, UPT ;  /* 0x000000013200788c */ /* 0x000fe4000bf05270 */
[----:B------:R-:W-:Y:S02]  /*4cf0*/  UIMAD.WIDE.U32 UR22, UR42, UR51, URZ ;  /* 0x000000332a1672a5 */ /* 0x000fe4000f8e00ff */
[----:B------:R-:W-:Y:S02]  /*4d00*/  UISETP.NE.AND UP1, UPT, UR41, 0x1, UPT ;  /* 0x000000012900788c */ /* 0x000fe4000bf25270 */
[----:B------:R-:W-:Y:S02]  /*4d10*/  UISETP.NE.AND UP2, UPT, UR6, 0x1, UPT ;  /* 0x000000010600788c */ /* 0x000fe4000bf45270 */
[----:B------:R-:W-:Y:S02]  /*4d20*/  UIMAD.WIDE.U32 UR18, UR43, UR48, URZ ;  /* 0x000000302b1272a5 */ /* 0x000fe4000f8e00ff */
[----:B---3--:R-:W-:Y:S02]  /*4d30*/  UIMAD.WIDE.U32 UR20, UR9, UR48, URZ ;  /* 0x00000030091472a5 */ /* 0x008fe4000f8e00ff */
[----:B------:R-:W-:Y:S02]  /*4d40*/  USHF.R.U32.HI UR18, URZ, UR49, UR19 ;  /* 0x00000031ff127299 */ /* 0x000fe40008011613 */
[----:B----4-:R-:W-:Y:S02]  /*4d50*/  UIMAD.WIDE.U32 UR24, UR4, UR51, URZ ;  /* 0x00000033041872a5 */ /* 0x010fe4000f8e00ff */
[----:B------:R-:W-:Y:S04]  /*4d60*/  @UP1 USHF.R.U32.HI UR9, URZ, UR49, UR21 ;  /* 0x00000031ff091299 */ /* 0x000fe80008011615 */
[----:B------:R-:W-:Y:S01]  /*4d70*/  UIMAD.WIDE.U32 UR20, UR9, UR38, URZ ;  /* 0x00000026091472a5 */ /* 0x000fe2000f8e00ff */
[----:B------:R-:W-:Y:S02]  /*4d80*/  UMOV UR17, UR25 ;  /* 0x0000001900117c82 */ /* 0x000fe40008000000 */
[----:B-1----:R-:W-:Y:S02]  /*4d90*/  @UP0 USHF.R.U32.HI UR4, URZ, UR5, UR17 ;  /* 0x00000005ff040299 */ /* 0x002fe40008011611 */
[----:B------:R-:W-:Y:S01]  /*4da0*/  @UP2 USHF.R.U32.HI UR9, URZ, UR39, UR21 ;  /* 0x00000027ff092299 */ /* 0x000fe20008011615 */
[----:B------:R-:W-:Y:S01]  /*4db0*/  UMOV UR17, UR23 ;  /* 0x0000001700117c82 */ /* 0x000fe20008000000 */
[----:B------:R-:W-:Y:S02]  /*4dc0*/  UIMAD.WIDE.U32 UR22, UR4, UR38, URZ ;  /* 0x00000026041672a5 */ /* 0x000fe4000f8e00ff */
[----:B------:R-:W-:Y:S02]  /*4dd0*/  USHF.R.U32.HI UR17, URZ, UR5, UR17 ;  /* 0x00000005ff117299 */ /* 0x000fe40008011611 */
[----:B------:R-:W-:Y:S02]  /*4de0*/  USEL UR5, UR43, UR18, !UP1 ;  /* 0x000000122b057287 */ /* 0x000fe4000c800000 */
[----:B------:R-:W-:Y:S02]  /*4df0*/  USEL UR10, UR42, UR17, !UP0 ;  /* 0x000000112a0a7287 */ /* 0x000fe4000c000000 */
[----:B------:R-:W-:Y:S02]  /*4e00*/  UIMAD UR7, UR6, UR9, URZ ;  /* 0x00000009060772a4 */ /* 0x000fe4000f8e02ff */
[----:B------:R-:W-:Y:S02]  /*4e10*/  UIMAD.WIDE.U32 UR14, UR10, UR38, URZ ;  /* 0x000000260a0e72a5 */ /* 0x000fe4000f8e00ff */
[----:B------:R-:W-:Y:S02]  /*4e20*/  UIMAD.WIDE.U32 UR12, UR5, UR38, URZ ;  /* 0x00000026050c72a5 */ /* 0x000fe4000f8e00ff */
[----:B------:R-:W-:Y:S02]  /*4e30*/  USHF.R.U32.HI UR15, URZ, UR39, UR15 ;  /* 0x00000027ff0f7299 */ /* 0x000fe4000801160f */
[----:B------:R-:W-:Y:S02]  /*4e40*/  UIADD3 UR8, UPT, UPT, -UR5, URZ, URZ ;  /* 0x000000ff05087290 */ /* 0x000fe4000fffe1ff */
[----:B------:R-:W-:Y:S02]  /*4e50*/  USEL UR15, UR10, UR15, !UP2 ;  /* 0x0000000f0a0f7287 */ /* 0x000fe4000d000000 */
[----:B------:R-:W-:Y:S02]  /*4e60*/  UIMAD UR43, UR41, UR8, UR43 ;  /* 0x00000008292b72a4 */ /* 0x000fe4000f8e022b */
[----:B------:R-:W-:Y:S01]  /*4e70*/  UIADD3 UR14, UPT, UPT, -UR15, URZ, URZ ;  /* 0x000000ff0f0e7290 */ /* 0x000fe2000fffe1ff */
[----:B------:R-:W-:Y:S02]  /*4e80*/  UMOV UR17, UR23 ;  /* 0x0000001700117c82 */ /* 0x000fe40008000000 */
[----:B------:R-:W-:Y:S02]  /*4e90*/  @UP2 USHF.R.U32.HI UR4, URZ, UR39, UR17 ;  /* 0x00000027ff042299 */ /* 0x000fe40008011611 */
[----:B------:R-:W-:Y:S02]  /*4ea0*/  UIMAD UR14, UR6, UR14, UR10 ;  /* 0x0000000e060e72a4 */ /* 0x000fe4000f8e020a */
[----:B------:R-:W-:Y:S04]  /*4eb0*/  UIMAD UR4, UR6, UR4, URZ ;  /* 0x00000004060472a4 */ /* 0x000fe8000f8e02ff */
[----:B------:R-:W-:Y:S04]  /*4ec0*/  UISETP.GE.AND UP0, UPT, UR10, UR4, UPT ;  /* 0x000000040a00728c */ /* 0x000fe8000bf06270 */
[----:B------:R-:W-:Y:S02]  /*4ed0*/  UISETP.GE.OR UP0, UPT, UR5, UR7, UP0 ;  /* 0x000000070500728c */ /* 0x000fe40008706670 */
[----:B------:R-:W-:Y:S04]  /*4ee0*/  UIADD3 UR7, UPT, UPT, -UR10, URZ, URZ ;  /* 0x000000ff0a077290 */ /* 0x000fe8000fffe1ff */
[----:B------:R-:W-:Y:S05]  /*4ef0*/  UIMAD UR42, UR50, UR7, UR42 ;  /* 0x00000007322a72a4 */ /* 0x000fea000f8e022a */
[----:B------:R-:W-:Y:S04]  /*4f00*/  @!UP0 USHF.R.U32.HI UR4, URZ, UR39, UR13 ;  /* 0x00000027ff048299 */ /* 0x000fe8000801160d */
[----:B------:R-:W-:Y:S04]  /*4f10*/  @!UP0 USEL UR4, UR5, UR4, !UP2 ;  /* 0x0000000405048287 */ /* 0x000fe8000d000000 */
[----:B------:R-:W-:Y:S02]  /*4f20*/  @!UP0 UIMAD UR11, UR9, UR14, UR4 ;  /* 0x0000000e090b82a4 */ /* 0x000fe4000f8e0204 */
[----:B------:R-:W-:Y:S04]  /*4f30*/  @!UP0 UIADD3 UR14, UPT, UPT, UR15, -UR4, URZ ;  /* 0x800000040f0e8290 */ /* 0x000fe8000fffe0ff */
[----:B------:R-:W-:Y:S03]  /*4f40*/  @!UP0 UIMAD UR10, UR14, UR6, UR5 ;  /* 0x000000060e0a82a4 */ /* 0x000fe6000f8e0205 */
[----:B------:R-:W-:Y:S02]  /*4f50*/  @!UP0 UMOV UR5, UR11 ;  /* 0x0000000b00058c82 */ /* 0x000fe40008000000 */
[----:B------:R-:W-:Y:S02]  /*4f60*/  UIMAD UR43, UR5, UR41, UR43 ;  /* 0x00000029052b72a4 */ /* 0x000fe4000f8e022b */
[----:B------:R-:W-:Y:S11]  /*4f70*/  UIMAD UR42, UR10, UR50, UR42 ;  /* 0x000000320a2a72a4 */ /* 0x000ff6000f8e022a */
[----:B------:R-:W-:Y:S01]  /*4f80*/  @!UPT UIADD3 URZ, UPT, UPT, URZ, URZ, URZ ;  /* 0x000000fffffff290 */ /* 0x000fe2000fffe0ff */
.L_x_76:
[----:B------:R-:W-:Y:S01]  /*4f90*/  UISETP.NE.AND UP0, UPT, UR40, 0x1, UPT ;  /* 0x000000012800788c */ /* 0x000fe2000bf05270 */
[----:B------:R1:W5:Y:S01]  /*4fa0*/  LDL R11, [R1+0x48] ;  /* 0x00004800010b7983 */ /* 0x0003620000100800 */
[----:B------:R-:W-:Y:S04]  /*4fb0*/  UISETP.NE.U32.AND UP3, UPT, UR58, URZ, UPT ;  /* 0x000000ff3a00728c */ /* 0x000fe8000bf65070 */
[----:B------:R-:W-:Y:S05]  /*4fc0*/  UISETP.NE.AND.EX UP3, UPT, UR59, URZ, UPT, UP3 ;  /* 0x000000ff3b00728c */ /* 0x000fea000bf65330 */
[----:B------:R-:W3:Y:S01]  /*4fd0*/  @!UP0 LDCU.128 UR8, c[0x0][0xb10] ;  /* 0x00016200ff0887ac */ /* 0x000ee20008000c00 */
[----:B------:R-:W4:Y:S01]  /*4fe0*/  @!UP0 LDCU UR5, c[0x0][0xb0c] ;  /* 0x00016180ff0587ac */ /* 0x000f220008000800 */
[----:B------:R-:W2:Y:S01]  /*4ff0*/  @!UP0 LDCU UR4, c[0x0][0xb20] ;  /* 0x00016400ff0487ac */ /* 0x000ea20008000800 */
[----:B---3--:R-:W-:Y:S02]  /*5000*/  UIMAD.WIDE.U32 UR6, UR43, UR8, URZ ;  /* 0x000000082b0672a5 */ /* 0x008fe4000f8e00ff */
[----:B------:R-:W-:Y:S02]  /*5010*/  UIMAD.WIDE.U32 UR12, UR42, UR11, URZ ;  /* 0x0000000b2a0c72a5 */ /* 0x000fe4000f8e00ff */
[----:B------:R-:W-:Y:S02]  /*5020*/  @!UP0 UISETP.NE.AND UP1, UPT, UR10, 0x1, UPT ;  /* 0x000000010a00888c */ /* 0x000fe4000bf25270 */
[----:B------:R-:W-:Y:S02]  /*5030*/  @!UP0 USHF.R.U32.HI UR7, URZ, UR9, UR7 ;  /* 0x00000009ff078299 */ /* 0x000fe40008011607 */
[----:B----4-:R-:W-:Y:S02]  /*5040*/  @!UP0 UISETP.NE.AND UP2, UPT, UR5, 0x1, UPT ;  /* 0x000000010500888c */ /* 0x010fe4000bf45270 */
[----:B--2---:R-:W-:Y:S02]  /*5050*/  @!UP0 USHF.R.U32.HI UR4, URZ, UR4, UR13 ;  /* 0x00000004ff048299 */ /* 0x004fe4000801160d */
[----:B------:R-:W-:Y:S02]  /*5060*/  @!UP0 USEL UR7, UR43, UR7, !UP2 ;  /* 0x000000072b078287 */ /* 0x000fe4000d000000 */
[----:B------:R-:W-:Y:S04]  /*5070*/  @!UP0 USEL UR6, UR42, UR4, !UP1 ;  /* 0x000000042a068287 */ /* 0x000fe8000c800000 */
[----:B------:R-:W-:Y:S02]  /*5080*/  @!UP0 UIADD3 UR4, UPT, UPT, -UR7, UR6, URZ ;  /* 0x0000000607048290 */ /* 0x000fe4000fffe1ff */
[----:B------:R-:W-:Y:S02]  /*5090*/  @!UP0 UIADD3 UR6, UPT, UPT, UR7, -UR6, URZ ;  /* 0x8000000607068290 */ /* 0x000fe4000fffe0ff */
[----:B------:R-:W-:Y:S02]  /*50a0*/  UIADD3 UR7, UPT, UPT, UR16, 0x1, URZ ;  /* 0x0000000110077890 */ /* 0x000fe4000fffe0ff */
[----:B------:R-:W-:Y:S02]  /*50b0*/  @!UP0 UIMAD UR43, UR4, UR5, UR43 ;  /* 0x00000005042b82a4 */ /* 0x000fe4000f8e022b */
[----:B------:R-:W-:Y:S02]  /*50c0*/  @!UP0 UIMAD UR42, UR6, UR10, UR42 ;  /* 0x0000000a062a82a4 */ /* 0x000fe4000f8e022a */
[----:B------:R-:W-:Y:S05]  /*50d0*/  MOV R0, UR7 ;  /* 0x0000000700007c02 */ /* 0x000fea0008000f00 */
[----:B------:R1:W-:Y:S01]  /*50e0*/  STL [R1+0x58], R0 ;  /* 0x0000580001007387 */ /* 0x0003e20000100800 */
[----:B------:R-:W-:Y:S05]  /*50f0*/  BRA.U !UP3, `(.L_x_77) ;  /* 0x000000010b407547 */ /* 0x000fea000b800000 */
[----:B------:R-:W-:Y:S01]  /*5100*/  UISETP.NE.U32.AND UP0, UPT, UR52, URZ, UPT ;  /* 0x000000ff3400728c */ /* 0x000fe2000bf05070 */
[----:B------:R-:W-:Y:S03]  /*5110*/  IMAD.MOV.U32 R3, RZ, RZ, 0x1 ;  /* 0x00000001ff037424 */ /* 0x000fe600078e00ff */
[----:B------:R-:W-:Y:S06]  /*5120*/  UISETP.NE.AND.EX UP0, UPT, UR53, URZ, UPT, UP0 ;  /* 0x000000ff3500728c */ /* 0x000fec000bf05300 */
[----:B------:R-:W-:Y:S05]  /*5130*/  PLOP3.LUT P0, PT, PT, PT, UP0, 0x80, 0x8 ;  /* 0x000000000008781c */ /* 0x000fea0003f0f008 */
[----:B------:R-:W2:Y:S01]  /*5140*/  @UP0 LDCU.64 UR6, c[0x0][0x888] ;  /* 0x00011100ff0607ac */ /* 0x000ea20008000a00 */
[----:B------:R-:W-:Y:S07]  /*5150*/  @UP0 UIMAD UR4, UR36, UR58, URZ ;  /* 0x0000003a240402a4 */ /* 0x000fee000f8e02ff */
[----:B-----5:R-:W-:Y:S01]  /*5160*/  @P0 PRMT R11, R3, 0x7610, R11 ;  /* 0x00007610030b0816 */ /* 0x020fe2000000000b */
[----:B--2---:R-:W-:Y:S06]  /*5170*/  @UP0 UIMAD.WIDE UR6, UR4, 0x4, UR6 ;  /* 0x00000004040608a5 */ /* 0x004fec000f8e0206 */
[----:B------:R-:W-:Y:S02]  /*5180*/  IMAD.U32 R8, RZ, RZ, UR6 ;  /* 0x00000006ff087e24 */ /* 0x000fe4000f8e00ff */
[----:B------:R-:W-:Y:S05]  /*5190*/  IMAD.U32 R9, RZ, RZ, UR7 ;  /* 0x00000007ff097e24 */ /* 0x000fea000f8e00ff */
[----:B-1----:R-:W2:Y:S02]  /*51a0*/  @P0 LDG.E R0, desc[UR60][R8.64] ;  /* 0x0000003c08000981 */ /* 0x002ea4000c1e1900 */
[----:B--2---:R-:W-:Y:S01]  /*51b0*/  @P0 R2UR UR45, R0 ;  /* 0x00000000002d02ca */ /* 0x004fe200000e0000 */
[----:B------:R-:W-:Y:S05]  /*51c0*/  IMAD.MOV.U32 R0, RZ, RZ, 0x1 ;  /* 0x00000001ff007424 */ /* 0x000fea00078e00ff */
[----:B------:R-:W-:Y:S05]  /*51d0*/  @!P0 PRMT R11, R0, 0x7610, R11 ;  /* 0x00007610000b8816 */ /* 0x000fea000000000b */
[----:B------:R2:W-:Y:S03]  /*51e0*/  STL.S16 [R1+0x48], R11 ;  /* 0x0000480b01007387 */ /* 0x0005e60000100600 */
[----:B------:R-:W3:Y:S02]  /*51f0*/  @!UP0 LDCU UR45, c[0x0][0x880] ;  /* 0x00011000ff2d87ac */ /* 0x000ee40008000800 */
.L_x_77:
[----:B------:R-:W-:Y:S01]  /*5200*/  UISETP.NE.U32.AND UP0, UPT, UR56, URZ, UPT ;  /* 0x000000ff3800728c */ /* 0x000fe2000bf05070 */
[----:B------:R-:W4:Y:S03]  /*5210*/  LDL R13, [R1+0x4c] ;  /* 0x00004c00010d7983 */ /* 0x000f260000100800 */
[----:B------:R-:W-:Y:S01]  /*5220*/  UISETP.NE.AND.EX UP0, UPT, UR57, URZ, UPT, UP0 ;  /* 0x000000ff3900728c */ /* 0x000fe2000bf05300 */
[----:B----4-:R-:W-:Y:S11]  /*5230*/  R2UR UR4, R13 ;  /* 0x000000000d0472ca */ /* 0x010ff600000e0000 */
[----:B------:R-:W-:Y:S02]  /*5240*/  @!UPT UIADD3 URZ, UPT, UPT, URZ, URZ, URZ ;  /* 0x000000fffffff290 */ /* 0x000fe4000fffe0ff */
[----:B------:R-:W-:Y:S06]  /*5250*/  UISETP.NE.AND UP1, UPT, UR4, URZ, UPT ;  /* 0x000000ff0400728c */ /* 0x000fec000bf25270 */
[----:B------:R-:W-:Y:S01]  /*5260*/  PLOP3.LUT P2, PT, PT, PT, UP1, 0x80, 0x8 ;  /* 0x000000000008781c */ /* 0x000fe20003f4f018 */
[----:B------:R-:W-:Y:S01]  /*5270*/  @!UPT UIADD3 URZ, UPT, UPT, URZ, URZ, URZ ;  /* 0x000000fffffff290 */ /* 0x000fe2000fffe0ff */
[----:B------:R-:W-:Y:S11]  /*5280*/  BRA.U !UP0, `(.L_x_78) ;  /* 0x0000000108307547 */ /* 0x000ff6000b800000 */
[----:B------:R-:W-:Y:S04]  /*5290*/  UISETP.NE.U32.AND UP0, UPT, UR54, URZ, UPT ;  /* 0x000000ff3600728c */ /* 0x000fe8000bf05070 */
[----:B------:R-:W-:Y:S06]  /*52a0*/  UISETP.NE.AND.EX UP0, UPT, UR55, URZ, UPT, UP0 ;  /* 0x000000ff3700728c */ /* 0x000fec000bf05300 */
[----:B------:R-:W-:Y:S05]  /*52b0*/  PLOP3.LUT P0, PT, PT, PT, UP0, 0x80, 0x8 ;  /* 0x000000000008781c */ /* 0x000fea0003f0f008 */
[----:B------:R-:W4:Y:S01]  /*52c0*/  @UP0 LDCU.64 UR6, c[0x0][0x8a8] ;  /* 0x00011500ff0607ac */ /* 0x000f220008000a00 */
[----:B------:R-:W-:Y:S04]  /*52d0*/  @UP0 UIMAD UR4, UR36, UR56, URZ ;  /* 0x00000038240402a4 */ /* 0x000fe8000f8e02ff */
[----:B----4-:R-:W-:Y:S06]  /*52e0*/  @UP0 UIMAD.WIDE UR6, UR4, 0x4, UR6 ;  /* 0x00000004040608a5 */ /* 0x010fec000f8e0206 */
[----:B------:R-:W-:Y:S02]  /*52f0*/  IMAD.U32 R8, RZ, RZ, UR6 ;  /* 0x00000006ff087e24 */ /* 0x000fe4000f8e00ff */
[----:B------:R-:W-:Y:S05]  /*5300*/  IMAD.U32 R9, RZ, RZ, UR7 ;  /* 0x00000007ff097e24 */ /* 0x000fea000f8e00ff */
[----:B-1----:R-:W4:Y:S02]  /*5310*/  @P0 LDG.E R0, desc[UR60][R8.64] ;  /* 0x0000003c08000981 */ /* 0x002f24000c1e1900 */
[----:B----4-:R-:W-:Y:S11]  /*5320*/  @P0 R2UR UR37, R0 ;  /* 0x00000000002502ca */ /* 0x010ff600000e0000 */
[----:B------:R-:W-:Y:S03]  /*5330*/  @!UPT UIADD3 URZ, UPT, UPT, URZ, URZ, URZ ;  /* 0x000000fffffff290 */ /* 0x000fe6000fffe0ff */
[----:B------:R-:W4:Y:S02]  /*5340*/  @!UP0 LDCU UR37, c[0x0][0x8a0] ;  /* 0x00011400ff2587ac */ /* 0x000f240008000800 */
.L_x_78:
[----:B------:R-:W-:Y:S01]  /*5350*/  R2UR UR5, R13 ;  /* 0x000000000d0572ca */ /* 0x000fe200000e0000 */
[----:B------:R-:W-:Y:S01]  /*5360*/  UPLOP3.LUT UP2, UPT, UPT, UPT, UPT, 0x40, 0x4 ;  /* 0x000000000004789c */ /* 0x000fe20003f4e870 */
[----:B------:R-:W2:Y:S01]  /*5370*/  LDL R3, [R1+0x68] ;  /* 0x0000680001037983 */ /* 0x000ea20000100800 */
[----:B------:R-:W-:Y:S02]  /*5380*/  R2UR UR4, R12 ;  /* 0x000000000c0472ca */ /* 0x000fe400000e0000 */
[----:B------:R-:W-:Y:S02]  /*5390*/  CS2R R194, SRZ ;  /* 0x0000000000c27805 */ /* 0x000fe4000001ff00 */
[----:B---3--:R-:W-:Y:S01]  /*53a0*/  @P2 FSETP.NEU.AND P1, PT, RZ, UR45, PT ;  /* 0x0000002dff002c0b */ /* 0x008fe2000bf2d000 */
[----:B-1----:R-:W3:Y:S01]  /*53b0*/  LDL.LU R0, [R1+0x5c] ;  /* 0x00005c0001007983 */ /* 0x002ee20000300800 */
[----:B-----5:R-:W-:Y:S02]  /*53c0*/  @P2 LOP3.LUT P0, RZ, R11, 0xff, RZ, 0xc0, !PT ;  /* 0x000000ff0bff2812 */ /* 0x020fe4000780c0ff */
[----:B------:R-:W-:Y:S02]  /*53d0*/  CS2R R192, SRZ ;  /* 0x0000000000c07805 */ /* 0x000fe4000001ff00 */
[----:B------:R-:W-:Y:S01]  /*53e0*/  R2UR UR8, R10 ;  /* 0x000000000a0872ca */ /* 0x000fe200000e0000 */
[----:B------:R-:W4:Y:S01]  /*53f0*/  LDL R9, [R1+0x60] ;  /* 0x0000600001097983 */ /* 0x000f220000100800 */
[----:B------:R-:W-:Y:S02]  /*5400*/  CS2R R190, SRZ ;  /* 0x0000000000be7805 */ /* 0x000fe4000001ff00 */
[----:B------:R-:W-:Y:S01]  /*5410*/  CS2R R188, SRZ ;  /* 0x0000000000bc7805 */ /* 0x000fe2000001ff00 */
[----:B------:R-:W-:Y:S01]  /*5420*/  UISETP.NE.AND UP5, UPT, UR5, URZ, UPT ;  /* 0x000000ff0500728c */ /* 0x000fe2000bfa5270 */
[----:B------:R-:W-:Y:S02]  /*5430*/  CS2R R198, SRZ ;  /* 0x0000000000c67805 */ /* 0x000fe4000001ff00 */
[----:B------:R-:W-:Y:S01]  /*5440*/  CS2R R196, SRZ ;  /* 0x0000000000c47805 */ /* 0x000fe2000001ff00 */
[----:B------:R-:W-:Y:S01]  /*5450*/  UISETP.NE.AND UP4, UPT, UR4, URZ, UPT ;  /* 0x000000ff0400728c */ /* 0x000fe2000bf85270 */
[----:B------:R-:W-:Y:S02]  /*5460*/  CS2R R202, SRZ ;  /* 0x0000000000ca7805 */ /* 0x000fe4000001ff00 */
[----:B------:R-:W-:Y:S02]  /*5470*/  CS2R R200, SRZ ;  /* 0x0000000000c87805 */ /* 0x000fe4000001ff00 */
[----:B------:R-:W-:Y:S02]  /*5480*/  CS2R R206, SRZ ;  /* 0x0000000000ce7805 */ /* 0x000fe4000001ff00 */
[----:B------:R-:W-:Y:S02]  /*5490*/  CS2R R204, SRZ ;  /* 0x0000000000cc7805 */ /* 0x000fe4000001ff00 */
[----:B------:R-:W-:Y:S02]  /*54a0*/  CS2R R226, SRZ ;  /* 0x0000000000e27805 */ /* 0x000fe4000001ff00 */
[----:B------:R-:W-:Y:S02]  /*54b0*/  CS2R R224, SRZ ;  /* 0x0000000000e07805 */ /* 0x000fe4000001ff00 */
[----:B------:R-:W-:Y:S01]  /*54c0*/  CS2R R218, SRZ ;  /* 0x0000000000da7805 */ /* 0x000fe2000001ff00 */
[----:B------:R-:W1:Y:S01]  /*54d0*/  @UP5 LDCU.64 UR4, c[0x0][0x888] ;  /* 0x00011100ff0457ac */ /* 0x000e620008000a00 */
[----:B------:R-:W-:Y:S02]  /*54e0*/  CS2R R216, SRZ ;  /* 0x0000000000d87805 */ /* 0x000fe4000001ff00 */
[----:B------:R-:W-:Y:S02]  /*54f0*/  CS2R R222, SRZ ;  /* 0x0000000000de7805 */ /* 0x000fe4000001ff00 */
[----:B------:R-:W-:Y:S02]  /*5500*/  CS2R R220, SRZ ;  /* 0x0000000000dc7805 */ /* 0x000fe4000001ff00 */
[----:B------:R-:W-:Y:S02]  /*5510*/  CS2R R210, SRZ ;  /* 0x0000000000d27805 */ /* 0x000fe4000001ff00 */
[----:B------:R-:W-:Y:S01]  /*5520*/  CS2R R208, SRZ ;  /* 0x0000000000d07805 */ /* 0x000fe2000001ff00 */
[----:B------:R-:W-:Y:S01]  /*5530*/  @UP5 UPLOP3.LUT UP2, UPT, UPT, UPT, UP3, 0x80, 0x8 ;  /* 0x000000000008589c */ /* 0x000fe20003f4f030 */
[----:B------:R-:W-:Y:S02]  /*5540*/  CS2R R214, SRZ ;  /* 0x0000000000d67805 */ /* 0x000fe4000001ff00 */
[----:B------:R-:W-:Y:S02]  /*5550*/  CS2R R212, SRZ ;  /* 0x0000000000d47805 */ /* 0x000fe4000001ff00 */
[----:B------:R-:W-:Y:S02]  /*5560*/  CS2R R230, SRZ ;  /* 0x0000000000e67805 */ /* 0x000fe4000001ff00 */
[----:B------:R-:W-:Y:S02]  /*5570*/  CS2R R228, SRZ ;  /* 0x0000000000e47805 */ /* 0x000fe4000001ff00 */
[----:B----4-:R-:W-:Y:S01]  /*5580*/  R2UR UR9, R9 ;  /* 0x00000000090972ca */ /* 0x010fe200000e0000 */
[----:B-1----:R-:W-:Y:S01]  /*5590*/  @UP5 UISETP.NE.U32.AND UP0, UPT, UR4, URZ, UPT ;  /* 0x000000ff0400528c */ /* 0x002fe2000bf05070 */
[----:B--2---:R-:W-:Y:S02]  /*55a0*/  R2UR UR7, R3 ;  /* 0x00000000030772ca */ /* 0x004fe400000e0000 */
[----:B---3--:R-:W-:Y:S01]  /*55b0*/  R2UR UR6, R0 ;  /* 0x00000000000672ca */ /* 0x008fe200000e0000 */
[----:B------:R-:W-:Y:S03]  /*55c0*/  @UP5 UISETP.NE.AND.EX UP1, UPT, UR5, URZ, UPT, UP0 ;  /* 0x000000ff0500528c */ /* 0x000fe6000bf25300 */
[----:B------:R-:W-:Y:S01]  /*55d0*/  @P2 VOTEU.ANY UP0, P1 ;  /* 0x0000000000ff2886 */ /* 0x000fe20000800100 */
[----:B------:R-:W-:Y:S01]  /*55e0*/  @UP5 USEL UR4, URZ, 0xffffffff, UP0 ;  /* 0xffffffffff045887 */ /* 0x000fe20008000000 */
[----:B------:R-:W-:Y:S01]  /*55f0*/  PLOP3.LUT P1, PT, PT, PT, UP4, 0x80, 0x8 ;  /* 0x000000000008781c */ /* 0x000fe20003f2f048 */
[----:B------:R-:W-:Y:S01]  /*5600*/  @UP5 USEL UR5, URZ, 0xffffffff, UP1 ;  /* 0xffffffffff055887 */ /* 0x000fe20008800000 */
[----:B------:R-:W-:Y:S01]  /*5610*/  @P2 VOTEU.ANY UP0, P0 ;  /* 0x0000000000ff2886 */ /* 0x000fe20000000100 */
[----:B------:R-:W-:Y:S02]  /*5620*/  IMAD.U32 R3, RZ, RZ, UR9 ;  /* 0x00000009ff037e24 */ /* 0x000fe4000f8e00ff */
[----:B------:R-:W-:Y:S01]  /*5630*/  @UP2 USEL UR4, UR5, UR4, !UP0 ;  /* 0x0000000405042287 */ /* 0x000fe2000c000000 */
[----:B------:R-:W-:Y:S03]  /*5640*/  PLOP3.LUT P0, PT, PT, PT, UP4, 0x80, 0x8 ;  /* 0x000000000008781c */ /* 0x000fe60003f0f048 */
[----:B------:R-:W-:Y:S04]  /*5650*/  @UP5 ULOP3.LUT UR4, UR4, 0x1, URZ, 0xc0, !UPT ;  /* 0x0000000104045892 */ /* 0x000fe8000f8ec0ff */
[----:B------:R-:W-:Y:S01]  /*5660*/  UISETP.NE.U32.OR UP0, UPT, UR4, 0x1, !UP5 ;  /* 0x000000010400788c */ /* 0x000fe2000ef05470 */
[----:B------:R-:W-:Y:S01]  /*5670*/  @P1 SHF.R.U32.HI R4, RZ, 0x10, R5 ;  /* 0x00000010ff041819 */ /* 0x000fe20000011605 */
[----:B------:R-:W-:Y:S01]  /*5680*/  ULEA UR4, UR44, UR8, 0x3 ;  /* 0x000000082c047291 */ /* 0x000fe2000f8e18ff */
[----:B------:R-:W-:Y:S03]  /*5690*/  PLOP3.LUT P1, PT, PT, PT, PT, 0x8, 0x80 ;  /* 0x000000000080781c */ /* 0x000fe60003f2e170 */
[----:B------:R-:W-:Y:S02]  /*56a0*/  PLOP3.LUT P2, PT, PT, PT, UP0, 0x80, 0x8 ;  /* 0x000000000008781c */ /* 0x000fe40003f4f008 */
[----:B------:R-:W-:Y:S11]  /*56b0*/  @P0 R2UR UR6, R4 ;  /* 0x00000000040602ca */ /* 0x000ff600000e0000 */
[----:B------:R-:W-:Y:S01]  /*56c0*/  @P2 SHF.L.U32 R8, R3, 0x1f, RZ ;  /* 0x0000001f03082819 */ /* 0x000fe200000006ff */
[----:B------:R-:W-:Y:S03]  /*56d0*/  IMAD.U32 R3, RZ, RZ, UR7 ;  /* 0x00000007ff037e24 */ /* 0x000fe6000f8e00ff */
[----:B------:R-:W1:Y:S02]  /*56e0*/  @P2 SYNCS.PHASECHK.TRANS64.TRYWAIT P4, [UR8+0x40], R8 ;  /* 0x00004008ff0025a7 */ /* 0x000e640008081108 */
[----:B------:R-:W-:Y:S01]  /*56f0*/  SHF.L.U32 R0, R3, 0x1f, RZ ;  /* 0x0000001f03007819 */ /* 0x000fe200000006ff */
[----:B------:R-:W-:Y:S05]  /*5700*/  IMAD.U32 R3, RZ, RZ, UR4 ;  /* 0x00000004ff037e24 */ /* 0x000fea000f8e00ff */
[----:B------:R2:W-:Y:S01]  /*5710*/  STL [R1+0x54], R3 ;  /* 0x0000540301007387 */ /* 0x0005e20000100800 */
[----:B------:R3:W4:Y:S01]  /*5720*/  SYNCS.PHASECHK.TRANS64.TRYWAIT P3, [UR4+0x80], R0 ;  /* 0x00008000ff0075a7 */ /* 0x0007220008061104 */
[----:B--2---:R-:W-:Y:S05]  /*5730*/  IMAD.U32 R3, RZ, RZ, UR6 ;  /* 0x00000006ff037e24 */ /* 0x004fea000f8e00ff */
[----:B------:R3:W-:Y:S01]  /*5740*/  STL [R1+0x5c], R3 ;  /* 0x00005c0301007387 */ /* 0x0007e20000100800 */
[----:B-1----:R-:W-:Y:S01]  /*5750*/  @P2 PLOP3.LUT P1, PT, P4, PT, PT, 0x8, 0x80 ;  /* 0x000000000080281c */ /* 0x002fe2000272e170 */
[----:B------:R-:W-:Y:S01]  /*5760*/  @!UPT UIADD3 URZ, UPT, UPT, URZ, URZ, URZ ;  /* 0x000000fffffff290 */ /* 0x000fe2000fffe0ff */
[----:B---3--:R-:W-:Y:S11]  /*5770*/  BRA.U !UP0, `(.L_x_79) ;  /* 0x0000000508207547 */ /* 0x008ff6000b800000 */
[----:B------:R-:W-:Y:S02]  /*5780*/  FSETP.NEU.AND P2, PT, RZ, UR45, PT ;  /* 0x0000002dff007c0b */ /* 0x000fe4000bf4d000 */
[----:B------:R-:W-:Y:S02]  /*5790*/  CS2R R230, SRZ ;  /* 0x0000000000e67805 */ /* 0x000fe4000001ff00 */
[----:B------:R-:W-:Y:S02]  /*57a0*/  LOP3.LUT P0, RZ, R11, 0xff, RZ, 0xc0, !PT ;  /* 0x000000ff0bff7812 */ /* 0x000fe4000780c0ff */
[----:B------:R-:W-:Y:S02]  /*57b0*/  CS2R R228, SRZ ;  /* 0x0000000000e47805 */ /* 0x000fe4000001ff00 */
[----:B------:R-:W-:Y:S02]  /*57c0*/  CS2R R214, SRZ ;  /* 0x0000000000d67805 */ /* 0x000fe4000001ff00 */
[----:B------:R-:W-:Y:S01]  /*57d0*/  CS2R R212, SRZ ;  /* 0x0000000000d47805 */ /* 0x000fe2000001ff00 */
[----:B------:R-:W-:Y:S06]  /*57e0*/  @!P1 BRA `(.L_x_80) ;  /* 0x0000000000189947 */ /* 0x000fec0003800000 */
[----:B------:R-:W-:Y:S02]  /*57f0*/  R2UR UR5, R9 ;  /* 0x00000000090572ca */ /* 0x000fe400000e0000 */
[----:B------:R-:W-:Y:S11]  /*5800*/  R2UR UR4, R10 ;  /* 0x000000000a0472ca */ /* 0x000ff600000e0000 */
[----:B------:R-:W-:Y:S05]  /*5810*/  IMAD.U32 R3, RZ, RZ, UR5 ;  /* 0x00000005ff037e24 */ /* 0x000fea000f8e00ff */
[----:B------:R-:W-:Y:S04]  /*5820*/  SHF.L.U32 R4, R3, 0x1f, RZ ;  /* 0x0000001f03047819 */ /* 0x000fe800000006ff */
[----:B------:R-:W1:Y:S02]  /*5830*/  SYNCS.PHASECHK.TRANS64.TRYWAIT P1, [UR4+0x40], R4 ;  /* 0x00004004ff0075a7 */ /* 0x000e640008021104 */
[----:B-1----:R-:W-:Y:S05]  /*5840*/  @!P1 BRA `(.L_x_81) ;  /* 0x0000005400ec9947 */ /* 0x002fea0003800000 */
.L_x_80:
[----:B------:R-:W2:Y:S01]  /*5850*/  LDL R6, [R1+0x50] ;  /* 0x0000500001067983 */ /* 0x000ea20000100800 */
[----:B------:R-:W-:Y:S02]  /*5860*/  CS2R R210, SRZ ;  /* 0x0000000000d27805 */ /* 0x000fe4000001ff00 */
[----:B------:R-:W-:Y:S02]  /*5870*/  CS2R R208, SRZ ;  /* 0x0000000000d07805 */ /* 0x000fe4000001ff00 */
[----:B------:R-:W-:Y:S01]  /*5880*/  CS2R R222, SRZ ;  /* 0x0000000000de7805 */ /* 0x000fe2000001ff00 */
[----:B------:R-:W3:Y:S01]  /*5890*/  LDL.LU R5, [R1+0x60] ;  /* 0x0000600001057983 */ /* 0x000ee20000300800 */
[----:B------:R-:W-:Y:S01]  /*58a0*/  UISETP.NE.U32.AND UP0, UPT, UR52, URZ, UPT ;  /* 0x000000ff3400728c */ /* 0x000fe2000bf05070 */
[----:B------:R-:W-:Y:S02]  /*58b0*/  CS2R R220, SRZ ;  /* 0x0000000000dc7805 */ /* 0x000fe4000001ff00 */
[----:B------:R-:W-:Y:S01]  /*58c0*/  CS2R R218, SRZ ;  /* 0x0000000000da7805 */ /* 0x000fe2000001ff00 */
[----:B-1----:R-:W1:Y:S01]  /*58d0*/  S2R R3, SR_TID.X ;  /* 0x0000000000037919 */ /* 0x002e620000002100 */
[----:B------:R-:W-:Y:S01]  /*58e0*/  UISETP.NE.AND.EX UP0, UPT, UR53, URZ, UPT, UP0 ;  /* 0x000000ff3500728c */ /* 0x000fe2000bf05300 */
[----:B------:R-:W-:Y:S01]  /*58f0*/  CS2R R216, SRZ ;  /* 0x0000000000d87805 */ /* 0x000fe2000001ff00 */
[----:B------:R-:W-:Y:S01]  /*5900*/  VOTEU.ANY UP1, P2 ;  /* 0x0000000000ff7886 */ /* 0x000fe20001020100 */
[----:B------:R-:W-:Y:S01]  /*5910*/  USEL UR4, URZ, 0xffffffff, UP1 ;  /* 0xffffffffff047887 */ /* 0x000fe20008800000 */
[----:B------:R-:W-:Y:S01]  /*5920*/  CS2R R226, SRZ ;  /* 0x0000000000e27805 */ /* 0x000fe2000001ff00 */
[----:B------:R-:W-:Y:S01]  /*5930*/  USEL UR5, URZ, 0xffffffff, UP0 ;  /* 0xffffffffff057887 */ /* 0x000fe20008000000 */
[----:B------:R-:W-:Y:S01]  /*5940*/  CS2R R224, SRZ ;  /* 0x0000000000e07805 */ /* 0x000fe2000001ff00 */
[----:B------:R-:W-:Y:S01]  /*5950*/  VOTEU.ANY UP0, P0 ;  /* 0x0000000000ff7886 */ /* 0x000fe20000000100 */
[----:B------:R-:W-:Y:S01]  /*5960*/  CS2R R206, SRZ ;  /* 0x0000000000ce7805 */ /* 0x000fe2000001ff00 */
[----:B------:R-:W-:Y:S01]  /*5970*/  @UP3 USEL UR4, UR5, UR4, !UP0 ;  /* 0x0000000405043287 */ /* 0x000fe2000c000000 */
[----:B------:R-:W-:Y:S02]  /*5980*/  CS2R R204, SRZ ;  /* 0x0000000000cc7805 */ /* 0x000fe4000001ff00 */
[----:B------:R-:W-:Y:S02]  /*5990*/  CS2R R202, SRZ ;  /* 0x0000000000ca7805 */ /* 0x000fe4000001ff00 */
[----:B------:R-:W-:Y:S01]  /*59a0*/  CS2R R200, SRZ ;  /* 0x0000000000c87805 */ /* 0x000fe2000001ff00 */
[----:B------:R-:W-:Y:S01]  /*59b0*/  ULOP3.LUT UR4, UR4, 0x1, URZ, 0xc0, !UPT ;  /* 0x0000000104047892 */ /* 0x000fe2000f8ec0ff */
[----:B------:R-:W-:Y:S02]  /*59c0*/  CS2R R198, SRZ ;  /* 0x0000000000c67805 */ /* 0x000fe4000001ff00 */
[----:B------:R-:W-:Y:S02]  /*59d0*/  CS2R R196, SRZ ;  /* 0x0000000000c47805 */ /* 0x000fe4000001ff00 */
[----:B------:R-:W-:Y:S01]  /*59e0*/  CS2R R190, SRZ ;  /* 0x0000000000be7805 */ /* 0x000fe2000001ff00 */
[----:B------:R-:W-:Y:S01]  /*59f0*/  UISETP.NE.U32.AND UP0, UPT, UR4, 0x1, UPT ;  /* 0x000000010400788c */ /* 0x000fe2000bf05070 */
[----:B------:R-:W-:Y:S02]  /*5a00*/  CS2R R188, SRZ ;  /* 0x0000000000bc7805 */ /* 0x000fe4000001ff00 */
[----:B------:R-:W-:Y:S02]  /*5a10*/  CS2R R194, SRZ ;  /* 0x0000000000c27805 */ /* 0x000fe4000001ff00 */
[----:B------:R-:W-:Y:S01]  /*5a20*/  CS2R R192, SRZ ;  /* 0x0000000000c07805 */ /* 0x000fe2000001ff00 */
[----:B------:R-:W5:Y:S01]  /*5a30*/  S2UR UR7, SR_CgaCtaId ;  /* 0x00000000000779c3 */ /* 0x000f620000008800 */
[----:B------:R-:W-:Y:S02]  /*5a40*/  PLOP3.LUT P0, PT, PT, PT, UP0, 0x80, 0x8 ;  /* 0x000000000008781c */ /* 0x000fe40003f0f008 */
[----:B---3--:R-:W-:Y:S11]  /*5a50*/  R2UR UR6, R5 ;  /* 0x00000000050672ca */ /* 0x008ff600000e0000 */
[----:B-1----:R-:W-:Y:S01]  /*5a60*/  @P0 IMAD.SHL.U32 R4, R3, 0x10, RZ ;  /* 0x0000001003040824 */ /* 0x002fe200078e00ff */
[----:B--2---:R-:W-:Y:S04]  /*5a70*/  R2UR UR8, R6 ;  /* 0x00000000060872ca */ /* 0x004fe800000e0000 */
[----:B------:R-:W-:Y:S01]  /*5a80*/  @P0 LOP3.LUT R3, R4, 0x7f0, RZ, 0xc0, !PT ;  /* 0x000007f004030812 */ /* 0x000fe200078ec0ff */
[----:B------:R-:W-:Y:S08]  /*5a90*/  ULOP3.LUT UR6, UR6, 0x1, URZ, 0x3c, !UPT ;  /* 0x0000000106067892 */ /* 0x000ff0000f8e3cff */
[----:B------:R-:W1:Y:S01]  /*5aa0*/  @P0 LDS.128 R228, [R3+UR8+0x100] ;  /* 0x0001000803e40984 */ /* 0x000e620008000c00 */
[----:B------:R-:W-:Y:S03]  /*5ab0*/  UIADD3 UR4, UPT, UPT, UR8, 0x48, URZ ;  /* 0x0000004808047890 */ /* 0x000fe6000fffe0ff */
[----:B------:R-:W2:Y:S01]  /*5ac0*/  @P0 LDS.128 R212, [R3+UR8+0x900] ;  /* 0x0009000803d40984 */ /* 0x000ea20008000c00 */
[----:B-----5:R-:W-:Y:S03]  /*5ad0*/  UPRMT UR4, UR7, 0x654, UR4 ;  /* 0x0000065407047896 */ /* 0x020fe60008000004 */
[----:B------:R-:W3:Y:S04]  /*5ae0*/  @P0 LDS.128 R208, [R3+UR8+0x1100] ;  /* 0x0011000803d00984 */ /* 0x000ee80008000c00 */
[----:B------:R-:W1:Y:S04]  /*5af0*/  @P0 LDS.128 R220, [R3+UR8+0x1900] ;  /* 0x0019000803dc0984 */ /* 0x000e680008000c00 */
[----:B------:R-:W1:Y:S04]  /*5b00*/  @P0 LDS.128 R216, [R3+UR8+0x2100] ;  /* 0x0021000803d80984 */ /* 0x000e680008000c00 */
[----:B------:R-:W1:Y:S04]  /*5b10*/  @P0 LDS.128 R224, [R3+UR8+0x2900] ;  /* 0x0029000803e00984 */ /* 0x000e680008000c00 */
[----:B------:R-:W1:Y:S04]  /*5b20*/  @P0 LDS.128 R204, [R3+UR8+0x3100] ;  /* 0x0031000803cc0984 */ /* 0x000e680008000c00 */
[----:B------:R-:W1:Y:S04]  /*5b30*/  @P0 LDS.128 R200, [R3+UR8+0x3900] ;  /* 0x0039000803c80984 */ /* 0x000e680008000c00 */
[----:B------:R-:W1:Y:S04]  /*5b40*/  @P0 LDS.128 R196, [R3+UR8+0x4100] ;  /* 0x0041000803c40984 */ /* 0x000e680008000c00 */
[----:B------:R-:W1:Y:S04]  /*5b50*/  @P0 LDS.128 R188, [R3+UR8+0x4900] ;  /* 0x0049000803bc0984 */ /* 0x000e680008000c00 */
[----:B------:R5:W1:Y:S01]  /*5b60*/  @P0 LDS.128 R192, [R3+UR8+0x5100] ;  /* 0x0051000803c00984 */ /* 0x000a620008000c00 */
[----:B------:R-:W-:Y:S01]  /*5b70*/  @!PT LDS RZ, [RZ] ;  /* 0x00000000fffff984 */ /* 0x000fe20000000800 */
[----:B------:R-:W-:Y:S01]  /*5b80*/  @!PT LDS RZ, [RZ] ;  /* 0x00000000fffff984 */ /* 0x000fe20000000800 */
[----:B------:R-:W-:Y:S01]  /*5b90*/  @!PT LDS RZ, [RZ] ;  /* 0x00000000fffff984 */ /* 0x000fe20000000800 */
[----:B------:R-:W-:Y:S01]  /*5ba0*/  @!PT LDS RZ, [RZ] ;  /* 0x00000000fffff984 */ /* 0x000fe20000000800 */
[----:B------:R4:W-:Y:S06]  /*5bb0*/  MEMBAR.ALL.CTA ;  /* 0x0000000000007992 */ /* 0x0009ec0000008000 */
[----:B----4-:R-:W4:Y:S01]  /*5bc0*/  FENCE.VIEW.ASYNC.S ;  /* 0x00000000000073c6 */ /* 0x010f220000000000 */
[----:B-----5:R-:W-:Y:S01]  /*5bd0*/  IMAD.U32 R3, RZ, RZ, UR6 ;  /* 0x00000006ff037e24 */ /* 0x020fe2000f8e00ff */
[----:B----4-:R-:W-:Y:S04]  /*5be0*/  SYNCS.ARRIVE.TRANS64.RED.A1T0 RZ, [UR4], RZ ;  /* 0x000000ffffff79a7 */ /* 0x010fe80008100404 */
[----:B--23--:R4:W-:Y:S02]  /*5bf0*/  STL [R1+0x60], R3 ;  /* 0x0000600301007387 */ /* 0x00c9e40000100800 */
.L_x_79:
[----:B------:R-:W2:Y:S01]  /*5c00*/  S2R R4, SR_TID.X ;  /* 0x0000000000047919 */ /* 0x000ea20000002100 */
[----:B----4-:R-:W-:Y:S04]  /*5c10*/  IMAD.U32 R3, RZ, RZ, UR44 ;  /* 0x0000002cff037e24 */ /* 0x010fe8000f8e00ff */
[----:B------:R-:W-:Y:S05]  /*5c20*/  IMAD R184, R3, 0xb0, R2 ;  /* 0x000000b003b87824 */ /* 0x000fea00078e0202 */
[----:B------:R-:W-:Y:S02]  /*5c30*/  SHF.R.U32.HI R5, RZ, 0x15, R184 ;  /* 0x00000015ff057819 */ /* 0x000fe400000116b8 */
[----:B--2---:R-:W-:Y:S04]  /*5c40*/  SHF.R.U32.HI R16, RZ, 0x5, R4 ;  /* 0x00000005ff107819 */ /* 0x004fe80000011604 */
[----:B------:R-:W-:Y:S01]  /*5c50*/  LOP3.LUT P0, RZ, R5, 0x3, R16, 0x48, !PT ;  /* 0x0000000305ff7812 */ /* 0x000fe20007804810 */
[----:B------:R-:W-:Y:S01]  /*5c60*/  @!UPT UIADD3 URZ, UPT, UPT, URZ, URZ, URZ ;  /* 0x000000fffffff290 */ /* 0x000fe2000fffe0ff */
[----:B------:R-:W-:Y:S11]  /*5c70*/  @P3 BRA `(.L_x_82) ;  /* 0x0000000000143947 */ /* 0x000ff60003800000 */
[----:B------:R-:W2:Y:S02]  /*5c80*/  LDL R4, [R1+0x54] ;  /* 0x0000540001047983 */ /* 0x000ea40000100800 */
[----:B--2---:R-:W-:Y:S11]  /*5c90*/  R2UR UR4, R4 ;  /* 0x00000000040472ca */ /* 0x004ff600000e0000 */
[----:B------:R-:W-:Y:S02]  /*5ca0*/  @!UPT UIADD3 URZ, UPT, UPT, URZ, URZ, URZ ;  /* 0x000000fffffff290 */ /* 0x000fe4000fffe0ff */
[----:B------:R-:W2:Y:S02]  /*5cb0*/  SYNCS.PHASECHK.TRANS64.TRYWAIT P1, [UR4+0x80], R0 ;  /* 0x00008000ff0075a7 */ /* 0x000ea40008021104 */
[----:B--2---:R-:W-:Y:S05]  /*5cc0*/  @!P1 BRA `(.L_x_83) ;  /* 0x0000005000ec9947 */ /* 0x004fea0003800000 */
.L_x_82:
[----:B------:R-:W-:Y:S05]  /*5cd0*/  @!P0 BRA `(.L_x_84) ;  /* 0x0000000000408947 */ /* 0x000fea0003800000 */
[----:B------:R-:W3:Y:S01]  /*5ce0*/  LDCU.64 UR8, c[0x4][0x68] ;  /* 0x01000d00ff0877ac */ /* 0x000ee20008000a00 */
[----:B------:R-:W-:Y:S01]  /*5cf0*/  MOV R15, 0x0 ;  /* 0x00000000000f7802 */ /* 0x000fe20000000f00 */
[----:B------:R-:W-:Y:S02]  /*5d00*/  HFMA2 R12, -RZ, RZ, 0, 5.9604644775390625e-08 ;  /* 0x00000001ff0c7431 */ /* 0x000fe400000001ff */
[----:B------:R-:W-:Y:S02]  /*5d10*/  IMAD.MOV.U32 R8, RZ, RZ, 0x192 ;  /* 0x00000192ff087424 */ /* 0x000fe400078e00ff */
[----:B------:R-:W-:Y:S01]  /*5d20*/  IMAD.MOV.U32 R13, RZ, RZ, RZ ;  /* 0x000000ffff0d7224 */ /* 0x000fe200078e00ff */
[----:B------:R-:W4:Y:S01]  /*5d30*/  LDCU.64 UR6, c[0x4][0x70] ;  /* 0x01000e00ff0677ac */ /* 0x000f220008000a00 */
[----:B------:R-:W1:Y:S01]  /*5d40*/  LDC.64 R14, c[0x4][R15] ;  /* 0x010000000f0e7b82 */ /* 0x000e620000000a00 */
[----:B------:R-:W5:Y:S01]  /*5d50*/  LDCU.64 UR4, c[0x4][0x8] ;  /* 0x01000100ff0477ac */ /* 0x000f620008000a00 */
[----:B---3--:R-:W-:Y:S01]  /*5d60*/  MOV R5, UR9 ;  /* 0x0000000900057c02 */ /* 0x008fe20008000f00 */
[----:B------:R-:W-:Y:S01]  /*5d70*/  IMAD.U32 R4, RZ, RZ, UR8 ;  /* 0x00000008ff047e24 */ /* 0x000fe2000f8e00ff */
[----:B----4-:R-:W-:Y:S01]  /*5d80*/  MOV R7, UR7 ;  /* 0x0000000700077c02 */ /* 0x010fe20008000f00 */
[----:B------:R-:W-:Y:S01]  /*5d90*/  IMAD.U32 R6, RZ, RZ, UR6 ;  /* 0x00000006ff067e24 */ /* 0x000fe2000f8e00ff */
[----:B-----5:R-:W-:Y:S01]  /*5da0*/  MOV R11, UR5 ;  /* 0x00000005000b7c02 */ /* 0x020fe20008000f00 */
[----:B------:R-:W-:Y:S02]  /*5db0*/  IMAD.U32 R10, RZ, RZ, UR4 ;  /* 0x00000004ff0a7e24 */ /* 0x000fe4000f8e00ff */
[----:B------:R-:W-:Y:S07]  /*5dc0*/  LEPC R20, `(.L_x_84) ;  /* 0x000000001014794e */ /* 0x000fee0000000000 */
[----:B-12---:R-:W-:Y:S05]  /*5dd0*/  CALL.ABS.NOINC R14 ;  /* 0x000000000e007343 */ /* 0x006fea0003c00000 */
.L_x_84:
[----:B------:R-:W-:Y:S05]  /*5de0*/  WARPSYNC.ALL ;  /* 0x0000000000007948 */ /* 0x000fea0003800000 */
[C---:B------:R-:W-:Y:S01]  /*5df0*/  R2UR UR4, R184.reuse ;  /* 0x00000000b80472ca */ /* 0x040fe200000e0000 */
[----:B--2---:R-:W-:Y:S05]  /*5e00*/  VIADD R3, R184, 0x10 ;  /* 0x00000010b8037836 */ /* 0x004fea0000000000 */
[----:B------:R-:W-:Y:S04]  /*5e10*/  SHF.R.U32.HI R3, RZ, 0x15, R3 ;  /* 0x00000015ff037819 */ /* 0x000fe80000011603 */
[----:B------:R-:W-:Y:S03]  /*5e20*/  LOP3.LUT P0, RZ, R3, 0x3, R16, 0x48, !PT ;  /* 0x0000000303ff7812 */ /* 0x000fe60007804810 */
[----:B------:R-:W2:Y:S10]  /*5e30*/  LDTM.x16 R168, tmem[UR4] ;  /* 0x0000000400a879ee */ /* 0x000eb40008240000 */
[----:B--2---:R-:W-:Y:S05]  /*5e40*/  @!P0 BRA `(.L_x_85) ;  /* 0x0000000000408947 */ /* 0x004fea0003800000 */
[----:B------:R-:W2:Y:S01]  /*5e50*/  LDCU.64 UR8, c[0x4][0x68] ;  /* 0x01000d00ff0877ac */ /* 0x000ea20008000a00 */
[----:B------:R-:W-:Y:S01]  /*5e60*/  MOV R15, 0x0 ;  /* 0x00000000000f7802 */ /* 0x000fe20000000f00 */
[----:B------:R-:W-:Y:S02]  /*5e70*/  HFMA2 R12, -RZ, RZ, 0, 5.9604644775390625e-08 ;  /* 0x00000001ff0c7431 */ /* 0x000fe400000001ff */
[----:B------:R-:W-:Y:S02]  /*5e80*/  IMAD.MOV.U32 R8, RZ, RZ, 0x192 ;  /* 0x00000192ff087424 */ /* 0x000fe400078e00ff */
[----:B------:R-:W-:Y:S01]  /*5e90*/  IMAD.MOV.U32 R13, RZ, RZ, RZ ;  /* 0x000000ffff0d7224 */ /* 0x000fe200078e00ff */
[----:B------:R-:W3:Y:S01]  /*5ea0*/  LDCU.64 UR6, c[0x4][0x70] ;  /* 0x01000e00ff0677ac */ /* 0x000ee20008000a00 */
[----:B------:R-:W4:Y:S01]  /*5eb0*/  LDC.64 R14, c[0x4][R15] ;  /* 0x010000000f0e7b82 */ /* 0x000f220000000a00 */
[----:B------:R-:W5:Y:S01]  /*5ec0*/  LDCU.64 UR4, c[0x4][0x8] ;  /* 0x01000100ff0477ac */ /* 0x000f620008000a00 */
[----:B--2---:R-:W-:Y:S01]  /*5ed0*/  MOV R5, UR9 ;  /* 0x0000000900057c02 */ /* 0x004fe20008000f00 */
[----:B------:R-:W-:Y:S01]  /*5ee0*/  IMAD.U32 R4, RZ, RZ, UR8 ;  /* 0x00000008ff047e24 */ /* 0x000fe2000f8e00ff */
[----:B---3--:R-:W-:Y:S01]  /*5ef0*/  MOV R7, UR7 ;  /* 0x0000000700077c02 */ /* 0x008fe20008000f00 */
[----:B------:R-:W-:Y:S01]  /*5f00*/  IMAD.U32 R6, RZ, RZ, UR6 ;  /* 0x00000006ff067e24 */ /* 0x000fe2000f8e00ff */
[----:B-----5:R-:W-:Y:S01]  /*5f10*/  MOV R11, UR5 ;  /* 0x00000005000b7c02 */ /* 0x020fe20008000f00 */
[----:B------:R-:W-:Y:S02]  /*5f20*/  IMAD.U32 R10, RZ, RZ, UR4 ;  /* 0x00000004ff0a7e24 */ /* 0x000fe4000f8e00ff */
[----:B------:R-:W-:Y:S07]  /*5f30*/  LEPC R20, `(.L_x_85) ;  /* 0x000000001014794e */ /* 0x000fee0000000000 */
[----:B-1--4-:R-:W-:Y:S05]  /*5f40*/  CALL.ABS.NOINC R14 ;  /* 0x000000000e007343 */ /* 0x012fea0003c00000 */
.L_x_85:
[----:B------:R-:W-:Y:S05]  /*5f50*/  WARPSYNC.ALL ;  /* 0x0000000000007948 */ /* 0x000fea0003800000 */
[C---:B------:R-:W-:Y:S01]  /*5f60*/  R2UR UR4, R184.reuse ;  /* 0x00000000b80472ca */ /* 0x040fe200000e0000 */
[----:B------:R-:W-:Y:S05]  /*5f70*/  VIADD R3, R184, 0x20 ;  /* 0x00000020b8037836 */ /* 0x000fea0000000000 */
[----:B------:R-:W-:Y:S04]  /*5f80*/  SHF.R.U32.HI R3, RZ, 0x15, R3 ;  /* 0x00000015ff037819 */ /* 0x000fe80000011603 */
[----:B------:R-:W-:Y:S03]  /*5f90*/  LOP3.LUT P0, RZ, R3, 0x3, R16, 0x48, !PT ;  /* 0x0000000303ff7812 */ /* 0x000fe60007804810 */
[----:B------:R-:W2:Y:S10]  /*5fa0*/  LDTM.x16 R152, tmem[UR4+0x10] ;  /* 0x00001004009879ee */ /* 0x000eb40008240000 */
        /* <DEDUP_REMOVED lines=17> */
.L_x_86:
        /* <DEDUP_REMOVED lines=23> */
.L_x_87:
        /* <DEDUP_REMOVED lines=23> */
.L_x_88:
        /* <DEDUP_REMOVED lines=23> */
.L_x_89:
        /* <DEDUP_REMOVED lines=23> */
.L_x_90:
        /* <DEDUP_REMOVED lines=23> */
.L_x_91:
        /* <DEDUP_REMOVED lines=23> */
.L_x_92:
        /* <DEDUP_REMOVED lines=23> */
.L_x_93:
[----:B------:R-:W-:Y:S05]  /*6ad0*/  WARPSYNC.ALL ;  /* 0x0000000000007948 */ /* 0x000fea0003800000 */
[C---:B------:R-:W-:Y:S01]  /*6ae0*/  R2UR UR4, R184.reuse ;  /* 0x00000000b80472ca */ /* 0x040fe200000e0000 */
[----:B------:R-:W-:Y:S01]  /*6af0*/  VIADD R3, R184, 0xa0 ;  /* 0x000000a0b8037836 */ /* 0x000fe20000000000 */
[----:B------:R-:W-:Y:S04]  /*6b00*/  BSSY.RECONVERGENT B6, `(.L_x_94) ;  /* 0x0000015000067945 */ /* 0x000fe80003800200 */
        /* <DEDUP_REMOVED lines=20> */
.L_x_95:
[----:B------:R-:W-:Y:S05]  /*6c50*/  BSYNC.RECONVERGENT B6 ;  /* 0x0000000000067941 */ /* 0x000fea0003800200 */
.L_x_94:
[----:B------:R2:W-:Y:S01]  /*6c60*/  STL [R1+0xd4], R24 ;  /* 0x0000d41801007387 */ /* 0x0005e20000100800 */
[----:B-1----:R-:W-:Y:S01]  /*6c70*/  F2FP.F16.E4M3.UNPACK_B R12, R229 ;  /* 0x000000e5ff0c723e */ /* 0x002fe200020006ff */
[----:B------:R-:W-:Y:S01]  /*6c80*/  FMUL R90, R90, UR37 ;  /* 0x000000255a5a7c20 */ /* 0x000fe20008400000 */
[-C--:B------:R-:W-:Y:S01]  /*6c90*/  F2FP.F16.E4M3.UNPACK_B R7, R213.reuse ;  /* 0x000000d5ff07723e */ /* 0x080fe200020006ff */
[----:B------:R1:W-:Y:S01]  /*6ca0*/  STL [R1+0xd0], R25 ;  /* 0x0000d01901007387 */ /* 0x0003e20000100800 */
[----:B------:R-:W-:Y:S01]  /*6cb0*/  F2FP.F16.E4M3.UNPACK_B R6, R213.H1 ;  /* 0x000000d5ff06723e */ /* 0x000fe200030006ff */
[----:B------:R-:W-:Y:S01]  /*6cc0*/  FMUL R91, R91, UR37 ;  /* 0x000000255b5b7c20 */ /* 0x000fe20008400000 */
[-C--:B------:R-:W-:Y:S01]  /*6cd0*/  F2FP.F16.E4M3.UNPACK_B R5, R214.reuse ;  /* 0x000000d6ff05723e */ /* 0x080fe200020006ff */
[----:B------:R3:W-:Y:S01]  /*6ce0*/  STL [R1+0xcc], R26 ;  /* 0x0000cc1a01007387 */ /* 0x0007e20000100800 */
[-C--:B------:R-:W-:Y:S01]  /*6cf0*/  F2FP.F16.E4M3.UNPACK_B R3, R215.reuse ;  /* 0x000000d7ff03723e */ /* 0x080fe200020006ff */
[----:B------:R-:W-:Y:S01]  /*6d00*/  FMUL R88, R88, UR37 ;  /* 0x0000002558587c20 */ /* 0x000fe20008400000 */
[----:B------:R-:W-:Y:S01]  /*6d10*/  F2FP.F16.E4M3.UNPACK_B R4, R214.H1 ;  /* 0x000000d6ff04723e */ /* 0x000fe200030006ff */
[----:B------:R4:W-:Y:S01]  /*6d20*/  STL [R1+0xc8], R27 ;  /* 0x0000c81b01007387 */ /* 0x0009e20000100800 */
[----:B------:R-:W-:Y:S01]  /*6d30*/  F2FP.F16.E4M3.UNPACK_B R0, R215.H1 ;  /* 0x000000d7ff00723e */ /* 0x000fe200030006ff */
[----:B------:R-:W-:Y:S01]  /*6d40*/  FMUL R89, R89, UR37 ;  /* 0x0000002559597c20 */ /* 0x000fe20008400000 */
[----:B------:R-:W-:Y:S01]  /*6d50*/  F2FP.F16.E4M3.UNPACK_B R18, R221 ;  /* 0x000000ddff12723e */ /* 0x000fe200020006ff */
[----:B------:R4:W-:Y:S01]  /*6d60*/  STL [R1+0xc4], R28 ;  /* 0x0000c41c01007387 */ /* 0x0009e20000100800 */
[----:B------:R-:W-:Y:S01]  /*6d70*/  F2FP.F16.E4M3.UNPACK_B R23, R220.H1 ;  /* 0x000000dcff17723e */ /* 0x000fe200030006ff */
[----:B------:R-:W-:Y:S01]  /*6d80*/  FMUL R94, R94, UR37 ;  /* 0x000000255e5e7c20 */ /* 0x000fe20008400000 */
[----:B------:R-:W-:Y:S01]  /*6d90*/  FMUL R95, R95, UR37 ;  /* 0x000000255f5f7c20 */ /* 0x000fe20008400000 */
[----:B------:R4:W-:Y:S01]  /*6da0*/  STL [R1+0xc0], R29 ;  /* 0x0000c01d01007387 */ /* 0x0009e20000100800 */
[----:B------:R-:W-:Y:S01]  /*6db0*/  FMUL R92, R92, UR37 ;  /* 0x000000255c5c7c20 */ /* 0x000fe20008400000 */
[----:B------:R-:W-:Y:S01]  /*6dc0*/  FMUL R93, R93, UR37 ;  /* 0x000000255d5d7c20 */ /* 0x000fe20008400000 */
[----:B------:R-:W-:Y:S05]  /*6dd0*/  WARPSYNC.ALL ;  /* 0x0000000000007948 */ /* 0x000fea0003800000 */
[----:B------:R4:W-:Y:S01]  /*6de0*/  STL [R1+0xbc], R30 ;  /* 0x0000bc1e01007387 */ /* 0x0009e20000100800 */
[-C--:B--2---:R-:W-:Y:S01]  /*6df0*/  F2FP.F16.E4M3.UNPACK_B R24, R208.reuse ;  /* 0x000000d0ff18723e */ /* 0x084fe200020006ff */
[----:B------:R-:W-:Y:S01]  /*6e00*/  FMUL R16, R182, UR37 ;  /* 0x00000025b6107c20 */ /* 0x000fe20008400000 */
[----:B-1----:R-:W-:Y:S01]  /*6e10*/  F2FP.F16.E4M3.UNPACK_B R25, R208.H1 ;  /* 0x000000d0ff19723e */ /* 0x002fe200030006ff */
[----:B------:R1:W-:Y:S01]  /*6e20*/  STL [R1+0xb8], R31 ;  /* 0x0000b81f01007387 */ /* 0x0003e20000100800 */
[-C--:B---3--:R-:W-:Y:S01]  /*6e30*/  F2FP.F16.E4M3.UNPACK_B R26, R209.reuse ;  /* 0x000000d1ff1a723e */ /* 0x088fe200020006ff */
[----:B------:R-:W-:Y:S01]  /*6e40*/  FMUL R13, R179, UR37 ;  /* 0x00000025b30d7c20 */ /* 0x000fe20008400000 */
[----:B------:R-:W-:Y:S01]  /*6e50*/  F2FP.F16.E4M3.UNPACK_B R182, R188 ;  /* 0x000000bcffb6723e */ /* 0x000fe200020006ff */
[----:B------:R2:W-:Y:S01]  /*6e60*/  STL [R1+0xb4], R32 ;  /* 0x0000b42001007387 */ /* 0x0005e20000100800 */
[----:B----4-:R-:W-:Y:S01]  /*6e70*/  F2FP.F16.E4M3.UNPACK_B R27, R209.H1 ;  /* 0x000000d1ff1b723e */ /* 0x010fe200030006ff */
[----:B------:R-:W-:Y:S01]  /*6e80*/  FMUL R14, R180, UR37 ;  /* 0x00000025b40e7c20 */ /* 0x000fe20008400000 */
[----:B------:R-:W-:Y:S01]  /*6e90*/  F2FP.F16.E4M3.UNPACK_B R179, R194 ;  /* 0x000000c2ffb3723e */ /* 0x000fe200020006ff */
[----:B------:R3:W-:Y:S01]  /*6ea0*/  STL [R1+0xb0], R33 ;  /* 0x0000b02101007387 */ /* 0x0007e20000100800 */
[----:B------:R-:W-:Y:S01]  /*6eb0*/  F2FP.F16.E4M3.UNPACK_B R28, R210 ;  /* 0x000000d2ff1c723e */ /* 0x000fe200020006ff */
[----:B------:R-:W-:Y:S01]  /*6ec0*/  FMUL R15, R181, UR37 ;  /* 0x00000025b50f7c20 */ /* 0x000fe20008400000 */
[----:B------:R-:W-:Y:S01]  /*6ed0*/  F2FP.F16.E4M3.UNPACK_B R233, R206.H1 ;  /* 0x000000ceffe9723e */ /* 0x000fe200030006ff */
[----:B------:R4:W-:Y:S01]  /*6ee0*/  STL [R1+0xac], R34 ;  /* 0x0000ac2201007387 */ /* 0x0009e20000100800 */
[----:B------:R-:W-:Y:S01]  /*6ef0*/  F2FP.F16.E4M3.UNPACK_B R29, R210.H1 ;  /* 0x000000d2ff1d723e */ /* 0x000fe200030006ff */
[----:B------:R-:W-:Y:S01]  /*6f00*/  FMUL R17, R183, UR37 ;  /* 0x00000025b7117c20 */ /* 0x000fe20008400000 */
[-C--:B------:R-:W-:Y:S01]  /*6f10*/  F2FP.F16.E4M3.UNPACK_B R238, R201.reuse ;  /* 0x000000c9ffee723e */ /* 0x080fe200020006ff */
[----:B------:R4:W-:Y:S01]  /*6f20*/  STL [R1+0xa8], R35 ;  /* 0x0000a82301007387 */ /* 0x0009e20000100800 */
[----:B------:R-:W-:Y:S01]  /*6f30*/  F2FP.F16.E4M3.UNPACK_B R241, R201.H1 ;  /* 0x000000c9fff1723e */ /* 0x000fe200030006ff */
[----:B------:R-:W4:Y:S01]  /*6f40*/  S2UR UR7, SR_CgaCtaId ;  /* 0x00000000000779c3 */ /* 0x000f220000008800 */
[-C--:B------:R-:W-:Y:S01]  /*6f50*/  F2FP.F16.E4M3.UNPACK_B R236, R200.reuse ;  /* 0x000000c8ffec723e */ /* 0x080fe200020006ff */
[----:B------:R4:W-:Y:S01]  /*6f60*/  STL [R1+0xa4], R36 ;  /* 0x0000a42401007387 */ /* 0x0009e20000100800 */
[-C--:B------:R-:W-:Y:S01]  /*6f70*/  F2FP.F16.E4M3.UNPACK_B R30, R211.reuse ;  /* 0x000000d3ff1e723e */ /* 0x080fe200020006ff */
[----:B------:R-:W-:Y:S01]  /*6f80*/  FMUL R136, R136, UR37 ;  /* 0x0000002588887c20 */ /* 0x000fe20008400000 */
[----:B------:R-:W-:Y:S01]  /*6f90*/  F2FP.F16.E4M3.UNPACK_B R239, R200.H1 ;  /* 0x000000c8ffef723e */ /* 0x000fe200030006ff */
[----:B------:R4:W-:Y:S01]  /*6fa0*/  STL [R1+0xa0], R37 ;  /* 0x0000a02501007387 */ /* 0x0009e20000100800 */
[----:B-1----:R-:W-:Y:S01]  /*6fb0*/  F2FP.F16.E4M3.UNPACK_B R31, R211.H1 ;  /* 0x000000d3ff1f723e */ /* 0x002fe200030006ff */
[----:B------:R-:W-:Y:S01]  /*6fc0*/  FMUL R137, R137, UR37 ;  /* 0x0000002589897c20 */ /* 0x000fe20008400000 */
[----:B------:R-:W-:Y:S01]  /*6fd0*/  F2FP.F16.E4M3.UNPACK_B R248, R198 ;  /* 0x000000c6fff8723e */ /* 0x000fe200020006ff */
[----:B------:R1:W-:Y:S01]  /*6fe0*/  STL [R1+0x9c], R38 ;  /* 0x00009c2601007387 */ /* 0x0003e20000100800 */
[----:B--2---:R-:W-:Y:S01]  /*6ff0*/  F2FP.F16.E4M3.UNPACK_B R32, R220 ;  /* 0x000000dcff20723e */ /* 0x004fe200020006ff */
[----:B------:R-:W-:Y:S01]  /*7000*/  FMUL R140, R140, UR37 ;  /* 0x000000258c8c7c20 */ /* 0x000fe20008400000 */
[----:B------:R-:W-:Y:S01]  /*7010*/  F2FP.F16.E4M3.UNPACK_B R251, R198.H1 ;  /* 0x000000c6fffb723e */ /* 0x000fe200030006ff */
[----:B------:R2:W-:Y:S01]  /*7020*/  STL [R1+0x98], R39 ;  /* 0x0000982701007387 */ /* 0x0005e20000100800 */
[----:B---3--:R-:W-:Y:S01]  /*7030*/  PRMT R33, R3, 0x7610, R33 ;  /* 0x0000761003217816 */ /* 0x008fe20000000021 */
[----:B------:R-:W-:Y:S01]  /*7040*/  FMUL R141, R141, UR37 ;  /* 0x000000258d8d7c20 */ /* 0x000fe20008400000 */
[----:B------:R-:W-:Y:S01]  /*7050*/  F2FP.F16.E4M3.UNPACK_B R10, R230 ;  /* 0x000000e6ff0a723e */ /* 0x000fe200020006ff */
[----:B------:R3:W-:Y:S01]  /*7060*/  STL [R1+0x94], R184 ;  /* 0x000094b801007387 */ /* 0x0007e20000100800 */
[----:B----4-:R-:W-:Y:S01]  /*7070*/  PRMT R34, R12, 0x7610, R34 ;  /* 0x000076100c227816 */ /* 0x010fe20000000022 */
[----:B------:R-:W-:Y:S01]  /*7080*/  FMUL R144, R144, UR37 ;  /* 0x0000002590907c20 */ /* 0x000fe20008400000 */
[----:B------:R-:W-:Y:S01]  /*7090*/  F2FP.F16.E4M3.UNPACK_B R11, R229.H1 ;  /* 0x000000e5ff0b723e */ /* 0x000fe200030006ff */
[----:B------:R4:W-:Y:S01]  /*70a0*/  STL [R1+0x90], R2 ;  /* 0x0000900201007387 */ /* 0x0009e20000100800 */
[----:B------:R-:W-:Y:S01]  /*70b0*/  PRMT R35, R0, 0x7610, R35 ;  /* 0x0000761000237816 */ /* 0x000fe20000000023 */
[----:B------:R-:W-:Y:S01]  /*70c0*/  FMUL R145, R145, UR37 ;  /* 0x0000002591917c20 */ /* 0x000fe20008400000 */
[----:B------:R-:W-:Y:S01]  /*70d0*/  PRMT R198, R34, 0x7610, R198 ;  /* 0x0000761022c67816 */ /* 0x000fe200000000c6 */
[----:B------:R4:W-:Y:S01]  /*70e0*/  STL [R1+0x44], R12 ;  /* 0x0000440c01007387 */ /* 0x0009e20000100800 */
[----:B------:R-:W-:Y:S01]  /*70f0*/  PRMT R36, R10, 0x7632, R36 ;  /* 0x000076320a247816 */ /* 0x000fe20000000024 */
[----:B------:R-:W-:Y:S01]  /*7100*/  FMUL R148, R148, UR37 ;  /* 0x0000002594947c20 */ /* 0x000fe20008400000 */
[-C--:B------:R-:W-:Y:S01]  /*7110*/  F2FP.F16.E4M3.UNPACK_B R240, R202.reuse ;  /* 0x000000cafff0723e */ /* 0x080fe200020006ff */
[----:B------:R4:W-:Y:S01]  /*7120*/  STL [R1+0x40], R7 ;  /* 0x0000400701007387 */ /* 0x0009e20000100800 */
[----:B------:R-:W-:Y:S01]  /*7130*/  PRMT R37, R10, 0x7610, R37 ;  /* 0x000076100a257816 */ /* 0x000fe20000000025 */
[----:B------:R-:W-:Y:S01]  /*7140*/  FMUL R10, R176, UR37 ;  /* 0x00000025b00a7c20 */ /* 0x000fe20008400000 */
[----:B------:R-:W-:Y:S01]  /*7150*/  F2FP.F16.E4M3.UNPACK_B R243, R202.H1 ;  /* 0x000000cafff3723e */ /* 0x000fe200030006ff */
[----:B------:R4:W-:Y:S01]  /*7160*/  STL [R1+0x38], R6 ;  /* 0x0000380601007387 */ /* 0x0009e20000100800 */
[----:B-1----:R-:W-:Y:S01]  /*7170*/  PRMT R38, R11, 0x7632, R38 ;  /* 0x000076320b267816 */ /* 0x002fe20000000026 */
[----:B------:R-:W-:Y:S01]  /*7180*/  FMUL R149, R149, UR37 ;  /* 0x0000002595957c20 */ /* 0x000fe20008400000 */
[-C--:B------:R-:W-:Y:S01]  /*7190*/  F2FP.F16.E4M3.UNPACK_B R242, R203.reuse ;  /* 0x000000cbfff2723e */ /* 0x080fe200020006ff */
[----:B------:R1:W-:Y:S01]  /*71a0*/  STL [R1+0x30], R5 ;  /* 0x0000300501007387 */ /* 0x0003e20000100800 */
[----:B--2---:R-:W-:Y:S01]  /*71b0*/  PRMT R39, R11, 0x7610, R39 ;  /* 0x000076100b277816 */ /* 0x004fe20000000027 */
[----:B------:R-:W-:Y:S01]  /*71c0*/  FMUL R11, R177, UR37 ;  /* 0x00000025b10b7c20 */ /* 0x000fe20008400000 */
[----:B------:R-:W-:Y:S01]  /*71d0*/  PRMT R202, R38, 0x7610, R202 ;  /* 0x0000761026ca7816 */ /* 0x000fe200000000ca */
[----:B------:R2:W-:Y:S01]  /*71e0*/  STL [R1+0x20], R3 ;  /* 0x0000200301007387 */ /* 0x0005e20000100800 */
[----:B---3--:R-:W-:Y:S01]  /*71f0*/  PRMT R184, R7, 0x7610, R184 ;  /* 0x0000761007b87816 */ /* 0x008fe200000000b8 */
[----:B------:R-:W-:Y:S01]  /*7200*/  FMUL R120, R120, UR37 ;  /* 0x0000002578787c20 */ /* 0x000fe20008400000 */
[----:B------:R-:W-:Y:S01]  /*7210*/  F2FP.F16.E4M3.UNPACK_B R177, R194.H1 ;  /* 0x000000c2ffb1723e */ /* 0x000fe200030006ff */
[----:B------:R3:W-:Y:S01]  /*7220*/  STL [R1+0x28], R4 ;  /* 0x0000280401007387 */ /* 0x0007e20000100800 */
[----:B----4-:R-:W-:Y:S01]  /*7230*/  PRMT R2, R18, 0x7632, R2 ;  /* 0x0000763212027816 */ /* 0x010fe20000000002 */
[----:B------:R-:W-:Y:S01]  /*7240*/  FMUL R121, R121, UR37 ;  /* 0x0000002579797c20 */ /* 0x000fe20008400000 */
[----:B------:R-:W-:Y:S01]  /*7250*/  F2FP.F16.E4M3.UNPACK_B R244, R203.H1 ;  /* 0x000000cbfff4723e */ /* 0x000fe200030006ff */
[----:B------:R4:W-:Y:S01]  /*7260*/  STL [R1+0x18], R0 ;  /* 0x0000180001007387 */ /* 0x0009e20000100800 */
[----:B------:R-:W-:Y:S01]  /*7270*/  PRMT R203, R39, 0x7610, R203 ;  /* 0x0000761027cb7816 */ /* 0x000fe200000000cb */
[----:B------:R-:W-:Y:S01]  /*7280*/  FMUL R124, R124, UR37 ;  /* 0x000000257c7c7c20 */ /* 0x000fe20008400000 */
[----:B------:R-:W-:Y:S01]  /*7290*/  F2FP.F16.E4M3.UNPACK_B R247, R196.H1 ;  /* 0x000000c4fff7723e */ /* 0x000fe200030006ff */
[----:B------:R4:W-:Y:S01]  /*72a0*/  STL [R1+0x3c], R24 ;  /* 0x00003c1801007387 */ /* 0x0009e20000100800 */
[----:B------:R-:W-:Y:S01]  /*72b0*/  F2FP.F16.E4M3.UNPACK_B R249, R197.H1 ;  /* 0x000000c5fff9723e */ /* 0x000fe200030006ff */
[----:B------:R-:W-:Y:S01]  /*72c0*/  FMUL R12, R178, UR37 ;  /* 0x00000025b20c7c20 */ /* 0x000fe20008400000 */
[----:B------:R-:W-:Y:S01]  /*72d0*/  F2FP.F16.E4M3.UNPACK_B R250, R199 ;  /* 0x000000c7fffa723e */ /* 0x000fe200020006ff */
[----:B------:R-:W-:Y:S01]  /*72e0*/  FMUL R7, R173, UR37 ;  /* 0x00000025ad077c20 */ /* 0x000fe20008400000 */
[----:B------:R-:W-:Y:S01]  /*72f0*/  F2FP.F16.E4M3.UNPACK_B R173, R195.H1 ;  /* 0x000000c3ffad723e */ /* 0x000fe200030006ff */
[----:B------:R-:W-:Y:S01]  /*7300*/  FMUL R125, R125, UR37 ;  /* 0x000000257d7d7c20 */ /* 0x000fe20008400000 */
[----:B------:R-:W-:Y:S01]  /*7310*/  FMUL R6, R172, UR37 ;  /* 0x00000025ac067c20 */ /* 0x000fe20008400000 */
[----:B------:R-:W-:Y:S01]  /*7320*/  F2FP.F16.E4M3.UNPACK_B R172, R189 ;  /* 0x000000bdffac723e */ /* 0x000fe200020006ff */
[----:B------:R-:W-:Y:S01]  /*7330*/  FMUL R127, R127, UR37 ;  /* 0x000000257f7f7c20 */ /* 0x000fe20008400000 */
[----:B------:R-:W-:Y:S01]  /*7340*/  F2FP.F16.E4M3.UNPACK_B R252, R199.H1 ;  /* 0x000000c7fffc723e */ /* 0x000fe200030006ff */
[----:B-1----:R-:W-:Y:S01]  /*7350*/  FMUL R5, R171, UR37 ;  /* 0x00000025ab057c20 */ /* 0x002fe20008400000 */
[-C--:B------:R-:W-:Y:S01]  /*7360*/  F2FP.F16.E4M3.UNPACK_B R234, R207.reuse ;  /* 0x000000cfffea723e */ /* 0x080fe200020006ff */
[----:B------:R-:W-:Y:S01]  /*7370*/  FMUL R128, R128, UR37 ;  /* 0x0000002580807c20 */ /* 0x000fe20008400000 */
[----:B------:R-:W-:Y:S01]  /*7380*/  F2FP.F16.E4M3.UNPACK_B R237, R207.H1 ;  /* 0x000000cfffed723e */ /* 0x000fe200030006ff */
[----:B--2---:R-:W-:Y:S01]  /*7390*/  FMUL R3, R169, UR37 ;  /* 0x00000025a9037c20 */ /* 0x004fe20008400000 */
[-C--:B------:R-:W-:Y:S01]  /*73a0*/  F2FP.F16.E4M3.UNPACK_B R229, R205.reuse ;  /* 0x000000cdffe5723e */ /* 0x080fe200020006ff */
[----:B------:R-:W-:Y:S01]  /*73b0*/  FMUL R129, R129, UR37 ;  /* 0x0000002581817c20 */ /* 0x000fe20008400000 */
[----:B------:R-:W-:Y:S01]  /*73c0*/  F2FP.F16.E4M3.UNPACK_B R232, R205.H1 ;  /* 0x000000cdffe8723e */ /* 0x000fe200030006ff */
[----:B---3--:R-:W-:Y:S01]  /*73d0*/  FMUL R4, R170, UR37 ;  /* 0x00000025aa047c20 */ /* 0x008fe20008400000 */
[----:B------:R-:W-:Y:S01]  /*73e0*/  F2FP.F16.E4M3.UNPACK_B R170, R188.H1 ;  /* 0x000000bcffaa723e */ /* 0x000fe200030006ff */
[----:B------:R-:W-:Y:S01]  /*73f0*/  FMUL R132, R132, UR37 ;  /* 0x0000002584847c20 */ /* 0x000fe20008400000 */
[-C--:B------:R-:W-:Y:S01]  /*7400*/  F2FP.F16.E4M3.UNPACK_B R180, R191.reuse ;  /* 0x000000bfffb4723e */ /* 0x080fe200020006ff */
[----:B----4-:R-:W-:Y:S01]  /*7410*/  FMUL R0, R168, UR37 ;  /* 0x00000025a8007c20 */ /* 0x010fe20008400000 */
[----:B------:R-:W-:Y:S01]  /*7420*/  F2FP.F16.E4M3.UNPACK_B R169, R191.H1 ;  /* 0x000000bfffa9723e */ /* 0x000fe200030006ff */
[----:B------:R-:W-:Y:S01]  /*7430*/  FMUL R133, R133, UR37 ;  /* 0x0000002585857c20 */ /* 0x000fe20008400000 */
[-C--:B------:R-:W-:Y:S01]  /*7440*/  F2FP.F16.E4M3.UNPACK_B R176, R190.reuse ;  /* 0x000000beffb0723e */ /* 0x080fe200020006ff */
[----:B------:R-:W2:Y:S01]  /*7450*/  LDL.LU R24, [R1+0xd4] ;  /* 0x0000d40001187983 */ /* 0x000ea20000300800 */
[----:B------:R-:W-:Y:S01]  /*7460*/  F2FP.F16.E4M3.UNPACK_B R178, R190.H1 ;  /* 0x000000beffb2723e */ /* 0x000fe200030006ff */
[----:B------:R-:W-:Y:S01]  /*7470*/  FMUL R135, R135, UR37 ;  /* 0x0000002587877c20 */ /* 0x000fe20008400000 */
[-C--:B------:R-:W-:Y:S01]  /*7480*/  F2FP.F16.E4M3.UNPACK_B R171, R192.reuse ;  /* 0x000000c0ffab723e */ /* 0x080fe200020006ff */
[----:B------:R1:W-:Y:S01]  /*7490*/  STL [R1+0x34], R25 ;  /* 0x0000341901007387 */ /* 0x0003e20000100800 */
[----:B------:R-:W-:Y:S01]  /*74a0*/  F2FP.F16.E4M3.UNPACK_B R168, R192.H1 ;  /* 0x000000c0ffa8723e */ /* 0x000fe200030006ff */
[----:B------:R-:W-:Y:S01]  /*74b0*/  FMUL R96, R96, UR37 ;  /* 0x0000002560607c20 */ /* 0x000fe20008400000 */
[-C--:B------:R-:W-:Y:S01]  /*74c0*/  F2FP.F16.E4M3.UNPACK_B R183, R193.reuse ;  /* 0x000000c1ffb7723e */ /* 0x080fe200020006ff */
[----:B------:R-:W-:Y:S01]  /*74d0*/  FMUL R97, R97, UR37 ;  /* 0x0000002561617c20 */ /* 0x000fe20008400000 */
[----:B------:R-:W-:Y:S01]  /*74e0*/  F2FP.F16.E4M3.UNPACK_B R181, R193.H1 ;  /* 0x000000c1ffb5723e */ /* 0x000fe200030006ff */
[----:B------:R-:W-:Y:S01]  /*74f0*/  FMUL R100, R100, UR37 ;  /* 0x0000002564647c20 */ /* 0x000fe20008400000 */
[----:B------:R-:W-:Y:S01]  /*7500*/  F2FP.F16.E4M3.UNPACK_B R9, R230.H1 ;  /* 0x000000e6ff09723e */ /* 0x000fe200030006ff */
[----:B------:R-:W-:Y:S01]  /*7510*/  FMUL R101, R101, UR37 ;  /* 0x0000002565657c20 */ /* 0x000fe20008400000 */
[----:B------:R-:W-:Y:S01]  /*7520*/  F2FP.F16.E4M3.UNPACK_B R230, R204.H1 ;  /* 0x000000ccffe6723e */ /* 0x000fe200030006ff */
[----:B------:R-:W-:Y:S01]  /*7530*/  FMUL R72, R72, UR37 ;  /* 0x0000002548487c20 */ /* 0x000fe20008400000 */
[----:B------:R-:W-:Y:S01]  /*7540*/  PRMT R19, R9, 0x7610, R19 ;  /* 0x0000761009137816 */ /* 0x000fe20000000013 */
[----:B------:R-:W-:Y:S01]  /*7550*/  FMUL R73, R73, UR37 ;  /* 0x0000002549497c20 */ /* 0x000fe20008400000 */
[----:B------:R-:W-:Y:S01]  /*7560*/  F2FP.F16.E4M3.UNPACK_B R8, R231 ;  /* 0x000000e7ff08723e */ /* 0x000fe200020006ff */
[----:B------:R-:W-:Y:S01]  /*7570*/  FMUL R76, R76, UR37 ;  /* 0x000000254c4c7c20 */ /* 0x000fe20008400000 */
[----:B------:R-:W-:Y:S01]  /*7580*/  PRMT R20, R9, 0x7632, R20 ;  /* 0x0000763209147816 */ /* 0x000fe20000000014 */
[----:B------:R-:W-:Y:S01]  /*7590*/  FMUL R9, R175, UR37 ;  /* 0x00000025af097c20 */ /* 0x000fe20008400000 */
[----:B------:R-:W-:Y:S01]  /*75a0*/  F2FP.F16.E4M3.UNPACK_B R175, R195 ;  /* 0x000000c3ffaf723e */ /* 0x000fe200020006ff */
[----:B------:R-:W-:Y:S01]  /*75b0*/  FMUL R77, R77, UR37 ;  /* 0x000000254d4d7c20 */ /* 0x000fe20008400000 */
[----:B------:R-:W-:Y:S01]  /*75c0*/  PRMT R21, R8, 0x7610, R21 ;  /* 0x0000761008157816 */ /* 0x000fe20000000015 */
[----:B------:R-:W-:Y:S01]  /*75d0*/  FMUL R80, R80, UR37 ;  /* 0x0000002550507c20 */ /* 0x000fe20008400000 */
[----:B------:R-:W-:Y:S01]  /*75e0*/  PRMT R22, R8, 0x7632, R22 ;  /* 0x0000763208167816 */ /* 0x000fe20000000016 */
[----:B------:R-:W-:Y:S01]  /*75f0*/  FMUL R8, R174, UR37 ;  /* 0x00000025ae087c20 */ /* 0x000fe20008400000 */
[----:B------:R-:W-:Y:S01]  /*7600*/  F2FP.F16.E4M3.UNPACK_B R174, R189.H1 ;  /* 0x000000bdffae723e */ /* 0x000fe200030006ff */
[----:B------:R-:W-:Y:S01]  /*7610*/  FMUL R81, R81, UR37 ;  /* 0x0000002551517c20 */ /* 0x000fe20008400000 */
[----:B------:R-:W-:Y:S01]  /*7620*/  F2FP.F16.E4M3.UNPACK_B R246, R228 ;  /* 0x000000e4fff6723e */ /* 0x000fe200020006ff */
[----:B------:R-:W-:Y:S01]  /*7630*/  FMUL R84, R84, UR37 ;  /* 0x0000002554547c20 */ /* 0x000fe20008400000 */
[----:B-1----:R-:W3:Y:S01]  /*7640*/  LDL.LU R25, [R1+0xd0] ;  /* 0x0000d00001197983 */ /* 0x002ee20000300800 */
[----:B------:R-:W-:Y:S01]  /*7650*/  F2FP.F16.E4M3.UNPACK_B R185, R231.H1 ;  /* 0x000000e7ffb9723e */ /* 0x000fe200030006ff */
[----:B------:R-:W-:Y:S01]  /*7660*/  FMUL R85, R85, UR37 ;  /* 0x0000002555557c20 */ /* 0x000fe20008400000 */
[----:B------:R-:W-:Y:S01]  /*7670*/  F2FP.F16.E4M3.UNPACK_B R231, R206 ;  /* 0x000000ceffe7723e */ /* 0x000fe200020006ff */
[----:B------:R1:W-:Y:S01]  /*7680*/  STL [R1+0x2c], R26 ;  /* 0x00002c1a01007387 */ /* 0x0003e20000100800 */
[----:B------:R-:W-:Y:S01]  /*7690*/  PRMT R206, R33, 0x7610, R206 ;  /* 0x0000761021ce7816 */ /* 0x000fe200000000ce */
[----:B------:R-:W-:Y:S01]  /*76a0*/  FMUL R56, R56, UR37 ;  /* 0x0000002538387c20 */ /* 0x000fe20008400000 */
[----:B------:R-:W-:Y:S01]  /*76b0*/  F2FP.F16.E4M3.UNPACK_B R245, R228.H1 ;  /* 0x000000e4fff5723e */ /* 0x000fe200030006ff */
[----:B------:R-:W-:Y:S01]  /*76c0*/  FMUL R57, R57, UR37 ;  /* 0x0000002539397c20 */ /* 0x000fe20008400000 */
[----:B------:R-:W-:Y:S01]  /*76d0*/  PRMT R207, R206, 0x7610, R207 ;  /* 0x00007610cecf7816 */ /* 0x000fe200000000cf */
[----:B------:R-:W-:Y:S01]  /*76e0*/  FMUL R60, R60, UR37 ;  /* 0x000000253c3c7c20 */ /* 0x000fe20008400000 */
[----:B------:R-:W-:Y:S01]  /*76f0*/  F2FP.F16.E4M3.UNPACK_B R228, R204 ;  /* 0x000000ccffe4723e */ /* 0x000fe200020006ff */
[----:B------:R-:W-:Y:S01]  /*7700*/  FMUL R61, R61, UR37 ;  /* 0x000000253d3d7c20 */ /* 0x000fe20008400000 */
[----:B------:R-:W-:Y:S01]  /*7710*/  F2FP.F16.E4M3.UNPACK_B R187, R212 ;  /* 0x000000d4ffbb723e */ /* 0x000fe200020006ff */
[----:B------:R-:W-:Y:S01]  /*7720*/  FMUL R64, R64, UR37 ;  /* 0x0000002540407c20 */ /* 0x000fe20008400000 */
[----:B------:R-:W-:Y:S01]  /*7730*/  F2FP.F16.E4M3.UNPACK_B R210, R223.H1 ;  /* 0x000000dfffd2723e */ /* 0x000fe200030006ff */
[----:B------:R-:W-:Y:S01]  /*7740*/  FMUL R65, R65, UR37 ;  /* 0x0000002541417c20 */ /* 0x000fe20008400000 */
[----:B------:R-:W-:Y:S01]  /*7750*/  F2FP.F16.E4M3.UNPACK_B R235, R216 ;  /* 0x000000d8ffeb723e */ /* 0x000fe200020006ff */
[----:B------:R-:W-:Y:S01]  /*7760*/  FMUL R68, R68, UR37 ;  /* 0x0000002544447c20 */ /* 0x000fe20008400000 */
        /* <DEDUP_REMOVED lines=9> */
[----:B------:R-:W-:Y:S01]  /*7800*/  F2FP.F16.E4M3.UNPACK_B R186, R212.H1 ;  /* 0x000000d4ffba723e */ /* 0x000fe200030006ff */
[----:B------:R-:W-:Y:S01]  /*7810*/  FMUL R138, R138, UR37 ;  /* 0x000000258a8a7c20 */ /* 0x000fe20008400000 */
[----:B------:R-:W-:Y:S01]  /*7820*/  FMUL R139, R139, UR37 ;  /* 0x000000258b8b7c20 */ /* 0x000fe20008400000 */
[----:B-1----:R-:W4:Y:S01]  /*7830*/  LDL.LU R26, [R1+0xcc] ;  /* 0x0000cc00011a7983 */ /* 0x002f220000300800 */
[----:B------:R-:W-:Y:S01]  /*7840*/  FMUL R142, R142, UR37 ;  /* 0x000000258e8e7c20 */ /* 0x000fe20008400000 */
[----:B------:R-:W-:Y:S01]  /*7850*/  FMUL R143, R143, UR37 ;  /* 0x000000258f8f7c20 */ /* 0x000fe20008400000 */
[----:B------:R-:W-:Y:S01]  /*7860*/  FMUL R146, R146, UR37 ;  /* 0x0000002592927c20 */ /* 0x000fe20008400000 */
[----:B------:R1:W-:Y:S01]  /*7870*/  STL [R1+0x24], R27 ;  /* 0x0000241b01007387 */ /* 0x0003e20000100800 */
[----:B------:R-:W-:Y:S01]  /*7880*/  FMUL R147, R147, UR37 ;  /* 0x0000002593937c20 */ /* 0x000fe20008400000 */
[----:B------:R-:W-:Y:S01]  /*7890*/  FMUL R150, R150, UR37 ;  /* 0x0000002596967c20 */ /* 0x000fe20008400000 */
[----:B------:R-:W-:Y:S01]  /*78a0*/  FMUL R151, R151, UR37 ;  /* 0x0000002597977c20 */ /* 0x000fe20008400000 */
[----:B------:R-:W-:Y:S01]  /*78b0*/  F2FP.F16.E4M3.UNPACK_B R214, R221.H1 ;  /* 0x000000ddffd6723e */ /* 0x000fe200030006ff */
[----:B------:R-:W-:Y:S01]  /*78c0*/  FMUL R122, R122, UR37 ;  /* 0x000000257a7a7c20 */ /* 0x000fe20008400000 */
[-C--:B------:R-:W-:Y:S01]  /*78d0*/  F2FP.F16.E4M3.UNPACK_B R211, R222.reuse ;  /* 0x000000deffd3723e */ /* 0x080fe200020006ff */
[----:B------:R-:W-:Y:S01]  /*78e0*/  FMUL R123, R123, UR37 ;  /* 0x000000257b7b7c20 */ /* 0x000fe20008400000 */
[----:B------:R-:W-:Y:S01]  /*78f0*/  F2FP.F16.E4M3.UNPACK_B R209, R222.H1 ;  /* 0x000000deffd1723e */ /* 0x000fe200030006ff */
[----:B------:R-:W-:Y:S01]  /*7900*/  FMUL R126, R126, UR37 ;  /* 0x000000257e7e7c20 */ /* 0x000fe20008400000 */
[----:B------:R-:W-:Y:S01]  /*7910*/  F2FP.F16.E4M3.UNPACK_B R208, R223 ;  /* 0x000000dfffd0723e */ /* 0x000fe200020006ff */
[----:B------:R-:W-:Y:S01]  /*7920*/  FMUL R130, R130, UR37 ;  /* 0x0000002582827c20 */ /* 0x000fe20008400000 */
[----:B------:R-:W-:Y:S01]  /*7930*/  FMUL R131, R131, UR37 ;  /* 0x0000002583837c20 */ /* 0x000fe20008400000 */
[----:B------:R-:W-:Y:S01]  /*7940*/  FMUL R134, R134, UR37 ;  /* 0x0000002586867c20 */ /* 0x000fe20008400000 */
[----:B------:R-:W-:Y:S01]  /*7950*/  F2FP.F16.E4M3.UNPACK_B R213, R217 ;  /* 0x000000d9ffd5723e */ /* 0x000fe200020006ff */
[----:B------:R-:W-:Y:S01]  /*7960*/  FMUL R106, R106, UR37 ;  /* 0x000000256a6a7c20 */ /* 0x000fe20008400000 */
[-C--:B------:R-:W-:Y:S01]  /*7970*/  F2FP.F16.E4M3.UNPACK_B R215, R218.reuse ;  /* 0x000000daffd7723e */ /* 0x080fe200020006ff */
[----:B------:R-:W-:Y:S01]  /*7980*/  FMUL R107, R107, UR37 ;  /* 0x000000256b6b7c20 */ /* 0x000fe20008400000 */
[----:B------:R-:W-:Y:S01]  /*7990*/  F2FP.F16.E4M3.UNPACK_B R218, R218.H1 ;  /* 0x000000daffda723e */ /* 0x000fe200030006ff */
[----:B------:R-:W-:Y:S01]  /*79a0*/  FMUL R110, R110, UR37 ;  /* 0x000000256e6e7c20 */ /* 0x000fe20008400000 */
[----:B------:R-:W-:Y:S01]  /*79b0*/  FMUL R111, R111, UR37 ;  /* 0x000000256f6f7c20 */ /* 0x000fe20008400000 */
[----:B------:R-:W-:Y:S01]  /*79c0*/  F2FP.F16.E4M3.UNPACK_B R220, R219.H1 ;  /* 0x000000dbffdc723e */ /* 0x000fe200030006ff */
[----:B------:R-:W-:Y:S01]  /*79d0*/  FMUL R114, R114, UR37 ;  /* 0x0000002572727c20 */ /* 0x000fe20008400000 */
[----:B------:R-:W-:Y:S01]  /*79e0*/  FMUL R115, R115, UR37 ;  /* 0x0000002573737c20 */ /* 0x000fe20008400000 */
[----:B------:R-:W-:Y:S01]  /*79f0*/  F2FP.F16.E4M3.UNPACK_B R222, R224.H1 ;  /* 0x000000e0ffde723e */ /* 0x000fe200030006ff */
[----:B------:R-:W-:Y:S01]  /*7a00*/  FMUL R118, R118, UR37 ;  /* 0x0000002576767c20 */ /* 0x000fe20008400000 */
[----:B------:R-:W-:Y:S01]  /*7a10*/  F2FP.F16.E4M3.UNPACK_B R221, R225 ;  /* 0x000000e1ffdd723e */ /* 0x000fe200020006ff */
[----:B-1----:R-:W4:Y:S01]  /*7a20*/  LDL.LU R27, [R1+0xc8] ;  /* 0x0000c800011b7983 */ /* 0x002f220000300800 */
[----:B------:R-:W-:Y:S01]  /*7a30*/  FMUL R119, R119, UR37 ;  /* 0x0000002577777c20 */ /* 0x000fe20008400000 */
[-C--:B------:R-:W-:Y:S01]  /*7a40*/  F2FP.F16.E4M3.UNPACK_B R223, R226.reuse ;  /* 0x000000e2ffdf723e */ /* 0x080fe200020006ff */
[----:B------:R-:W-:Y:S01]  /*7a50*/  FMUL R98, R98, UR37 ;  /* 0x0000002562627c20 */ /* 0x000fe20008400000 */
[----:B------:R1:W-:Y:S01]  /*7a60*/  STL [R1+0x1c], R28 ;  /* 0x00001c1c01007387 */ /* 0x0003e20000100800 */
[----:B------:R-:W-:Y:S01]  /*7a70*/  F2FP.F16.E4M3.UNPACK_B R226, R226.H1 ;  /* 0x000000e2ffe2723e */ /* 0x000fe200030006ff */
        /* <DEDUP_REMOVED lines=25> */
[----:B-1----:R-:W4:Y:S01]  /*7c10*/  LDL.LU R28, [R1+0xc4] ;  /* 0x0000c400011c7983 */ /* 0x002f220000300800 */
[----:B------:R-:W-:Y:S01]  /*7c20*/  FMUL R54, R54, UR37 ;  /* 0x0000002536367c20 */ /* 0x000fe20008400000 */
[----:B------:R-:W-:Y:S01]  /*7c30*/  FMUL R55, R55, UR37 ;  /* 0x0000002537377c20 */ /* 0x000fe20008400000 */
[----:B------:R-:W-:Y:S01]  /*7c40*/  F2FP.F16.E4M3.UNPACK_B R212, R216.H1 ;  /* 0x000000d8ffd4723e */ /* 0x000fe200030006ff */
[----:B------:R1:W-:Y:S01]  /*7c50*/  STL [R1+0x14], R29 ;  /* 0x0000141d01007387 */ /* 0x0003e20000100800 */
[----:B------:R-:W-:Y:S01]  /*7c60*/  F2FP.F16.E4M3.UNPACK_B R216, R217.H1 ;  /* 0x000000d9ffd8723e */ /* 0x000fe200030006ff */
[----:B------:R-:W-:Y:S01]  /*7c70*/  BSSY.RECONVERGENT B0, `(.L_x_96) ;  /* 0x00002a9000007945 */ /* 0x000fe20003800200 */
[----:B------:R-:W-:Y:S02]  /*7c80*/  F2FP.F16.E4M3.UNPACK_B R217, R219 ;  /* 0x000000dbffd9723e */ /* 0x000fe400020006ff */
[----:B------:R-:W-:Y:S02]  /*7c90*/  F2FP.F16.E4M3.UNPACK_B R219, R224 ;  /* 0x000000e0ffdb723e */ /* 0x000fe400020006ff */
[----:B------:R-:W-:Y:S02]  /*7ca0*/  F2FP.F16.E4M3.UNPACK_B R224, R225.H1 ;  /* 0x000000e1ffe0723e */ /* 0x000fe400030006ff */
[-C--:B------:R-:W-:Y:S02]  /*7cb0*/  F2FP.F16.E4M3.UNPACK_B R225, R227.reuse ;  /* 0x000000e3ffe1723e */ /* 0x080fe400020006ff */
[----:B------:R-:W-:Y:S01]  /*7cc0*/  F2FP.F16.E4M3.UNPACK_B R227, R227.H1 ;  /* 0x000000e3ffe3723e */ /* 0x000fe200030006ff */
[----:B-1----:R-:W4:Y:S04]  /*7cd0*/  LDL.LU R29, [R1+0xc0] ;  /* 0x0000c000011d7983 */ /* 0x002f280000300800 */
[----:B------:R1:W-:Y:S04]  /*7ce0*/  STL [R1+0x10], R30 ;  /* 0x0000101e01007387 */ /* 0x0003e80000100800 */
[----:B-1----:R-:W4:Y:S04]  /*7cf0*/  LDL.LU R30, [R1+0xbc] ;  /* 0x0000bc00011e7983 */ /* 0x002f280000300800 */
[----:B------:R1:W-:Y:S04]  /*7d00*/  STL [R1+0xc], R31 ;  /* 0x00000c1f01007387 */ /* 0x0003e80000100800 */
[----:B-1----:R-:W4:Y:S04]  /*7d10*/  LDL.LU R31, [R1+0xb8] ;  /* 0x0000b800011f7983 */ /* 0x002f280000300800 */
[----:B------:R1:W-:Y:S04]  /*7d20*/  STL [R1+0x8], R32 ;  /* 0x0000082001007387 */ /* 0x0003e80000100800 */
[----:B-1----:R-:W4:Y:S04]  /*7d30*/  LDL.LU R32, [R1+0xb4] ;  /* 0x0000b40001207983 */ /* 0x002f280000300800 */
[----:B------:R1:W-:Y:S04]  /*7d40*/  STL.S16 [R1], R18 ;  /* 0x0000001201007387 */ /* 0x0003e80000100600 */
[----:B------:R1:W-:Y:S04]  /*7d50*/  STL [R1+0x4], R23 ;  /* 0x0000041701007387 */ /* 0x0003e80000100800 */
[----:B------:R-:W4:Y:S04]  /*7d60*/  LDL.LU R33, [R1+0xb0] ;  /* 0x0000b00001217983 */ /* 0x000f280000300800 */
[----:B------:R-:W4:Y:S01]  /*7d70*/  LDL.LU R34, [R1+0xac] ;  /* 0x0000ac0001227983 */ /* 0x000f220000300800 */
[----:B-1----:R-:W-:Y:S01]  /*7d80*/  FMUL R18, R152, UR37 ;  /* 0x0000002598127c20 */ /* 0x002fe20008400000 */
[----:B------:R-:W-:Y:S01]  /*7d90*/  PRMT R152, R19, 0x7610, R152 ;  /* 0x0000761013987816 */ /* 0x000fe20000000098 */
[----:B------:R-:W-:Y:S01]  /*7da0*/  FMUL R19, R153, UR37 ;  /* 0x0000002599137c20 */ /* 0x000fe20008400000 */
        /* <DEDUP_REMOVED lines=8> */
[----:B------:R-:W-:Y:S01]  /*7e30*/  FMUL R22, R156, UR37 ;  /* 0x000000259c167c20 */ /* 0x000fe20008400000 */
[----:B------:R-:W-:Y:S01]  /*7e40*/  PRMT R158, R153, 0x7610, R158 ;  /* 0x00007610999e7816 */ /* 0x000fe2000000009e */
[----:B------:R-:W-:Y:S01]  /*7e50*/  FMUL R156, R162, UR37 ;  /* 0x00000025a29c7c20 */ /* 0x000fe20008400000 */
        /* <DEDUP_REMOVED lines=14> */
[--C-:B------:R-:W-:Y:S01]  /*7f40*/  HADD2.F32 R163, -RZ, R246.reuse.H0_H0 ;  /* 0x200000f6ffa37230 */ /* 0x100fe20000004100 */
[----:B------:R-:W-:Y:S01]  /*7f50*/  PRMT R201, R162, 0x7610, R201 ;  /* 0x00007610a2c97816 */ /* 0x000fe200000000c9 */
[----:B------:R-:W-:Y:S01]  /*7f60*/  HADD2.F32 R162, -RZ, R246.H1_H1 ;  /* 0x300000f6ffa27230 */ /* 0x000fe20000004100 */
[----:B------:R-:W-:Y:S01]  /*7f70*/  PRMT R200, R165, 0x7610, R200 ;  /* 0x00007610a5c87816 */ /* 0x000fe200000000c8 */
[--C-:B------:R-:W-:Y:S02]  /*7f80*/  HADD2.F32 R165, -RZ, R245.reuse.H0_H0 ;  /* 0x200000f5ffa57230 */ /* 0x100fe40000004100 */
[----:B------:R-:W-:Y:S01]  /*7f90*/  FMUL R161, R167, UR37 ;  /* 0x00000025a7a17c20 */ /* 0x000fe20008400000 */
[----:B------:R-:W-:Y:S01]  /*7fa0*/  HADD2.F32 R166, -RZ, R166.H0_H0 ;  /* 0x200000a6ffa67230 */ /* 0x000fe20000004100 */
[----:B------:R-:W-:Y:S01]  /*7fb0*/  PRMT R167, R164, 0x7610, R167 ;  /* 0x00007610a4a77816 */ /* 0x000fe200000000a7 */
[----:B------:R-:W-:Y:S02]  /*7fc0*/  HADD2.F32 R164, -RZ, R245.H1_H1 ;  /* 0x300000f5ffa47230 */ /* 0x000fe40000004100 */
[----:B------:R-:W-:Y:S01]  /*7fd0*/  FFMA R0, R163, UR45, R0 ;  /* 0x0000002da3007c23 */ /* 0x000fe20008000000 */
[----:B------:R-:W-:Y:S01]  /*7fe0*/  FFMA R3, R162, UR45, R3 ;  /* 0x0000002da2037c23 */ /* 0x000fe20008000003 */
[----:B------:R-:W-:Y:S01]  /*7ff0*/  PRMT R162, R35, 0x7610, R162 ;  /* 0x0000761023a27816 */ /* 0x000fe200000000a2 */
[----:B------:R-:W-:Y:S01]  /*8000*/  HADD2.F32 R167, -RZ, R167.H0_H0 ;  /* 0x200000a7ffa77230 */ /* 0x000fe20000004100 */
[----:B------:R-:W4:Y:S01]  /*8010*/  LDL.LU R35, [R1+0xa8] ;  /* 0x0000a80001237983 */ /* 0x000f220000300800 */
[----:B------:R-:W-:Y:S01]  /*8020*/  FFMA R4, R165, UR45, R4 ;  /* 0x0000002da5047c23 */ /* 0x000fe20008000004 */
[----:B------:R-:W-:Y:S01]  /*8030*/  FFMA R5, R164, UR45, R5 ;  /* 0x0000002da4057c23 */ /* 0x000fe20008000005 */
[----:B------:R-:W-:Y:S02]  /*8040*/  PRMT R164, R36, 0x7610, R164 ;  /* 0x0000761024a47816 */ /* 0x000fe400000000a4 */
[----:B------:R-:W4:Y:S01]  /*8050*/  LDL.LU R36, [R1+0xa4] ;  /* 0x0000a40001247983 */ /* 0x000f220000300800 */
[----:B------:R-:W-:Y:S02]  /*8060*/  PRMT R165, R37, 0x7610, R165 ;  /* 0x0000761025a57816 */ /* 0x000fe400000000a5 */
[----:B------:R-:W-:Y:S01]  /*8070*/  HADD2.F32 R164, -RZ, R164.H0_H0 ;  /* 0x200000a4ffa47230 */ /* 0x000fe20000004100 */
[----:B------:R-:W4:Y:S01]  /*8080*/  LDL.LU R37, [R1+0xa0] ;  /* 0x0000a00001257983 */ /* 0x000f220000300800 */
[----:B------:R-:W-:Y:S01]  /*8090*/  F2FP.F16.E4M3.UNPACK_B R245, R196 ;  /* 0x000000c4fff5723e */ /* 0x000fe200020006ff */
[----:B------:R-:W-:Y:S01]  /*80a0*/  HADD2.F32 R165, -RZ, R165.H0_H0 ;  /* 0x200000a5ffa57230 */ /* 0x000fe20000004100 */
[----:B------:R-:W-:Y:S01]  /*80b0*/  PRMT R196, R184, 0x7610, R196 ;  /* 0x00007610b8c47816 */ /* 0x000fe200000000c4 */
[----:B------:R-:W4:Y:S01]  /*80c0*/  LDL.LU R38, [R1+0x9c] ;  /* 0x00009c0001267983 */ /* 0x000f220000300800 */
[----:B------:R-:W-:Y:S02]  /*80d0*/  PRMT R163, R198, 0x7610, R163 ;  /* 0x00007610c6a37816 */ /* 0x000fe400000000a3 */
[----:B------:R-:W-:Y:S01]  /*80e0*/  F2FP.F16.E4M3.UNPACK_B R246, R197 ;  /* 0x000000c5fff6723e */ /* 0x000fe200020006ff */
[----:B------:R-:W4:Y:S01]  /*80f0*/  LDL.LU R39, [R1+0x98] ;  /* 0x0000980001277983 */ /* 0x000f220000300800 */
[----:B------:R-:W-:Y:S02]  /*8100*/  PRMT R197, R162, 0x7610, R197 ;  /* 0x00007610a2c57816 */ /* 0x000fe400000000c5 */
[----:B------:R-:W-:Y:S01]  /*8110*/  F2FP.SATFINITE.E4M3.F32.PACK_AB_MERGE_C R162, R5, R4, RZ ;  /* 0x0000000405a2723e */ /* 0x000fe200048070ff */
[----:B------:R-:W2:Y:S01]  /*8120*/  LDL.LU R184, [R1+0x94] ;  /* 0x0000940001b87983 */ /* 0x000ea20000300800 */
[----:B------:R-:W-:Y:S01]  /*8130*/  FMUL R4, R104, UR37 ;  /* 0x0000002568047c20 */ /* 0x000fe20008400000 */
[----:B------:R-:W-:Y:S01]  /*8140*/  FMUL R104, R108, UR37 ;  /* 0x000000256c687c20 */ /* 0x000fe20008400000 */
[----:B------:R-:W-:Y:S01]  /*8150*/  FMUL R108, R112, UR37 ;  /* 0x00000025706c7c20 */ /* 0x000fe20008400000 */
[----:B------:R-:W3:Y:S01]  /*8160*/  LDL.LU.S16 R198, [R1+0x46] ;  /* 0x0000460001c67983 */ /* 0x000ee20000300600 */
[----:B------:R-:W-:Y:S01]  /*8170*/  FMUL R112, R116, UR37 ;  /* 0x0000002574707c20 */ /* 0x000fe20008400000 */
[----:B------:R-:W-:Y:S01]  /*8180*/  PRMT R204, R197, 0x7610, R204 ;  /* 0x00007610c5cc7816 */ /* 0x000fe200000000cc */
[----:B------:R-:W-:Y:S01]  /*8190*/  FMUL R5, R105, UR37 ;  /* 0x0000002569057c20 */ /* 0x000fe20008400000 */
[----:B------:R-:W4:Y:S01]  /*81a0*/  LDL R188, [R1+0x50] ;  /* 0x0000500001bc7983 */ /* 0x000f220000100800 */
[----:B------:R-:W-:Y:S01]  /*81b0*/  PRMT R199, R196, 0x7610, R199 ;  /* 0x00007610c4c77816 */ /* 0x000fe200000000c7 */
[----:B------:R-:W-:Y:S01]  /*81c0*/  FMUL R105, R109, UR37 ;  /* 0x000000256d697c20 */ /* 0x000fe20008400000 */
[----:B------:R-:W-:Y:S01]  /*81d0*/  PRMT R205, R204, 0x7610, R205 ;  /* 0x00007610cccd7816 */ /* 0x000fe200000000cd */
[----:B------:R-:W4:Y:S01]  /*81e0*/  LDL R189, [R1+0x54] ;  /* 0x0000540001bd7983 */ /* 0x000f220000100800 */
[----:B------:R-:W-:Y:S01]  /*81f0*/  FMUL R109, R113, UR37 ;  /* 0x00000025716d7c20 */ /* 0x000fe20008400000 */
[----:B------:R-:W-:Y:S01]  /*8200*/  FMUL R113, R117, UR37 ;  /* 0x0000002575717c20 */ /* 0x000fe20008400000 */
[----:B------:R-:W-:Y:S01]  /*8210*/  HADD2.F32 R117, -RZ, R163.H0_H0 ;  /* 0x200000a3ff757230 */ /* 0x000fe20000004100 */
[----:B------:R-:W-:Y:S01]  /*8220*/  STL.64 [R1+0x78], R90 ;  /* 0x0000785a01007387 */ /* 0x000fe20000100a00 */
[----:B------:R-:W-:Y:S02]  /*8230*/  HADD2.F32 R163, -RZ, R203.H0_H0 ;  /* 0x200000cbffa37230 */ /* 0x000fe40000004100 */
[----:B------:R-:W-:Y:S02]  /*8240*/  HADD2.F32 R193, -RZ, R205.H0_H0 ;  /* 0x200000cdffc17230 */ /* 0x000fe40000004100 */
[----:B------:R-:W-:Y:S01]  /*8250*/  FFMA R6, R117, UR45, R6 ;  /* 0x0000002d75067c23 */ /* 0x000fe20008000006 */
[----:B------:R-:W-:Y:S01]  /*8260*/  HADD2.F32 R117, -RZ, R201.H0_H0 ;  /* 0x200000c9ff757230 */ /* 0x000fe20000004100 */
[----:B------:R-:W-:Y:S06]  /*8270*/  STL.64 [R1+0x70], R88 ;  /* 0x0000705801007387 */ /* 0x000fec0000100a00 */
[----:B------:R-:W-:Y:S06]  /*8280*/  STL.64 [R1+0x88], R94 ;  /* 0x0000885e01007387 */ /* 0x000fec0000100a00 */
[----:B------:R1:W-:Y:S02]  /*8290*/  STL.64 [R1+0x80], R92 ;  /* 0x0000805c01007387 */ /* 0x0003e40000100a00 */
[----:B-1----:R-:W-:Y:S01]  /*82a0*/  F2FP.SATFINITE.E4M3.F32.PACK_AB_MERGE_C R92, R3, R0, R162 ;  /* 0x00000000035c723e */ /* 0x002fe200048070a2 */
[----:B------:R-:W-:Y:S02]  /*82b0*/  HADD2.F32 R162, -RZ, R202.H0_H0 ;  /* 0x200000caffa27230 */ /* 0x000fe40000004100 */
[----:B---3--:R-:W-:Y:S01]  /*82c0*/  HADD2.F32 R116, -RZ, R198.H0_H0 ;  /* 0x200000c6ff747230 */ /* 0x008fe20000004100 */
[----:B--2---:R-:W-:Y:S01]  /*82d0*/  R2UR UR4, R184 ;  /* 0x00000000b80472ca */ /* 0x004fe200000e0000 */
[----:B------:R-:W-:Y:S01]  /*82e0*/  HADD2.F32 R184, -RZ, R187.H1_H1 ;  /* 0x300000bbffb87230 */ /* 0x000fe20000004100 */
[----:B------:R-:W2:Y:S01]  /*82f0*/  LDL.LU.S16 R198, [R1+0x42] ;  /* 0x0000420001c67983 */ /* 0x000ea20000300600 */
[----:B----4-:R-:W-:Y:S01]  /*8300*/  R2UR UR6, R188 ;  /* 0x00000000bc0672ca */ /* 0x010fe200000e0000 */
[----:B------:R-:W-:Y:S01]  /*8310*/  FFMA R7, R116, UR45, R7 ;  /* 0x0000002d74077c23 */ /* 0x000fe20008000007 */
[----:B------:R-:W-:Y:S01]  /*8320*/  HADD2.F32 R116, -RZ, R200.H0_H0 ;  /* 0x200000c8ff747230 */ /* 0x000fe20000004100 */
[----:B------:R-:W3:Y:S01]  /*8330*/  LDL.S16 R197, [R1+0x38] ;  /* 0x0000380001c57983 */ /* 0x000ee20000100600 */
[----:B------:R-:W-:Y:S01]  /*8340*/  FFMA R8, R163, UR45, R8 ;  /* 0x0000002da3087c23 */ /* 0x000fe20008000008 */
[--C-:B------:R-:W-:Y:S02]  /*8350*/  HADD2.F32 R163, -RZ, R185.reuse.H0_H0 ;  /* 0x200000b9ffa37230 */ /* 0x100fe40000004100 */
[----:B------:R-:W-:Y:S01]  /*8360*/  FFMA R9, R162, UR45, R9 ;  /* 0x0000002da2097c23 */ /* 0x000fe20008000009 */
[----:B------:R-:W-:Y:S01]  /*8370*/  HADD2.F32 R162, -RZ, R185.H1_H1 ;  /* 0x300000b9ffa27230 */ /* 0x000fe20000004100 */
[----:B------:R-:W4:Y:S01]  /*8380*/  LDL.LU.S16 R196, [R1+0x3a] ;  /* 0x00003a0001c47983 */ /* 0x000f220000300600 */
[----:B------:R-:W-:Y:S02]  /*8390*/  HADD2.F32 R185, -RZ, R187.H0_H0 ;  /* 0x200000bbffb97230 */ /* 0x000fe40000004100 */
[----:B------:R-:W-:Y:S01]  /*83a0*/  FFMA R10, R165, UR45, R10 ;  /* 0x0000002da50a7c23 */ /* 0x000fe2000800000a */
[----:B------:R-:W-:Y:S01]  /*83b0*/  HADD2.F32 R165, -RZ, R199.H0_H0 ;  /* 0x200000c7ffa57230 */ /* 0x000fe20000004100 */
[----:B------:R-:W4:Y:S01]  /*83c0*/  LDL.S16 R203, [R1+0x30] ;  /* 0x0000300001cb7983 */ /* 0x000f220000100600 */
[--C-:B------:R-:W-:Y:S02]  /*83d0*/  HADD2.F32 R187, -RZ, R186.reuse.H0_H0 ;  /* 0x200000baffbb7230 */ /* 0x100fe40000004100 */
[----:B------:R-:W-:Y:S01]  /*83e0*/  FFMA R11, R164, UR45, R11 ;  /* 0x0000002da40b7c23 */ /* 0x000fe2000800000b */
[----:B------:R-:W-:Y:S01]  /*83f0*/  HADD2.F32 R186, -RZ, R186.H1_H1 ;  /* 0x300000baffba7230 */ /* 0x000fe20000004100 */
[----:B------:R-:W4:Y:S01]  /*8400*/  LDL.LU.S16 R202, [R1+0x32] ;  /* 0x0000320001ca7983 */ /* 0x000f220000300600 */
[----:B------:R-:W-:Y:S01]  /*8410*/  F2FP.SATFINITE.E4M3.F32.PACK_AB_MERGE_C R8, R9, R8, RZ ;  /* 0x000000080908723e */ /* 0x000fe200048070ff */
[----:B------:R-:W-:Y:S01]  /*8420*/  FFMA R12, R117, UR45, R12 ;  /* 0x0000002d750c7c23 */ /* 0x000fe2000800000c */
[----:B------:R-:W-:Y:S01]  /*8430*/  FFMA R13, R166, UR45, R13 ;  /* 0x0000002da60d7c23 */ /* 0x000fe2000800000d */
[----:B------:R-:W4:Y:S01]  /*8440*/  LDL.S16 R201, [R1+0x28] ;  /* 0x0000280001c97983 */ /* 0x000f220000100600 */
[----:B------:R-:W-:Y:S01]  /*8450*/  FFMA R14, R167, UR45, R14 ;  /* 0x0000002da70e7c23 */ /* 0x000fe2000800000e */
[----:B------:R-:W-:Y:S02]  /*8460*/  HADD2.F32 R167, -RZ, R207.H0_H0 ;  /* 0x200000cfffa77230 */ /* 0x000fe40000004100 */
[----:B------:R-:W-:Y:S01]  /*8470*/  FFMA R15, R116, UR45, R15 ;  /* 0x0000002d740f7c23 */ /* 0x000fe2000800000f */
[----:B------:R-:W4:Y:S01]  /*8480*/  LDL.LU.S16 R200, [R1+0x2a] ;  /* 0x00002a0001c87983 */ /* 0x000f220000300600 */
[----:B------:R-:W-:Y:S01]  /*8490*/  F2FP.SATFINITE.E4M3.F32.PACK_AB_MERGE_C R12, R13, R12, RZ ;  /* 0x0000000c0d0c723e */ /* 0x000fe200048070ff */
[----:B------:R-:W-:Y:S01]  /*84a0*/  FFMA R16, R163, UR45, R16 ;  /* 0x0000002da3107c23 */ /* 0x000fe20008000010 */
[----:B------:R-:W-:Y:S01]  /*84b0*/  FFMA R17, R162, UR45, R17 ;  /* 0x0000002da2117c23 */ /* 0x000fe20008000011 */
[----:B------:R-:W4:Y:S01]  /*84c0*/  LDL.LU.S16 R206, [R1+0x22] ;  /* 0x0000220001ce7983 */ /* 0x000f220000300600 */
[----:B------:R-:W-:Y:S01]  /*84d0*/  FFMA R18, R185, UR45, R18 ;  /* 0x0000002db9127c23 */ /* 0x000fe20008000012 */
[----:B------:R-:W-:Y:S01]  /*84e0*/  FFMA R19, R184, UR45, R19 ;  /* 0x0000002db8137c23 */ /* 0x000fe20008000013 */
[----:B------:R-:W-:Y:S01]  /*84f0*/  R2UR UR5, R189 ;  /* 0x00000000bd0572ca */ /* 0x000fe200000e0000 */
[----:B------:R-:W4:Y:S01]  /*8500*/  LDL.LU.S16 R204, [R1+0x1a] ;  /* 0x00001a0001cc7983 */ /* 0x000f220000300600 */
[----:B------:R-:W-:Y:S01]  /*8510*/  F2FP.SATFINITE.E4M3.F32.PACK_AB_MERGE_C R16, R17, R16, RZ ;  /* 0x000000101110723e */ /* 0x000fe200048070ff */
[----:B------:R-:W-:Y:S01]  /*8520*/  FFMA R20, R187, UR45, R20 ;  /* 0x0000002dbb147c23 */ /* 0x000fe20008000014 */
[----:B------:R-:W-:Y:S01]  /*8530*/  FFMA R21, R186, UR45, R21 ;  /* 0x0000002dba157c23 */ /* 0x000fe20008000015 */
[----:B------:R-:W4:Y:S01]  /*8540*/  LDL.S16 R93, [R1+0x3c] ;  /* 0x00003c00015d7983 */ /* 0x000f220000100600 */
[----:B------:R-:W-:Y:S01]  /*8550*/  FFMA R22, R165, UR45, R22 ;  /* 0x0000002da5167c23 */ /* 0x000fe20008000016 */
[----:B------:R-:W-:Y:S01]  /*8560*/  FMUL R24, R24, UR37 ;  /* 0x0000002518187c20 */ /* 0x000fe20008400000 */
[----:B------:R-:W-:Y:S01]  /*8570*/  FMUL R25, R25, UR37 ;  /* 0x0000002519197c20 */ /* 0x000fe20008400000 */
[----:B------:R-:W4:Y:S01]  /*8580*/  LDL.LU.S16 R194, [R1+0x3e] ;  /* 0x00003e0001c27983 */ /* 0x000f220000300600 */
[----:B------:R-:W-:Y:S01]  /*8590*/  F2FP.SATFINITE.E4M3.F32.PACK_AB_MERGE_C R20, R21, R20, RZ ;  /* 0x000000141514723e */ /* 0x000fe200048070ff */
[----:B------:R-:W-:Y:S02]  /*85a0*/  HADD2.F32 R21, -RZ, R168.H0_H0 ;  /* 0x200000a8ff157230 */ /* 0x000fe40000004100 */
[----:B------:R-:W-:Y:S01]  /*85b0*/  FMUL R28, R28, UR37 ;  /* 0x000000251c1c7c20 */ /* 0x000fe20008400000 */
[----:B------:R-:W4:Y:S01]  /*85c0*/  LDL.S16 R195, [R1+0x34] ;  /* 0x0000340001c37983 */ /* 0x000f220000100600 */
[----:B------:R-:W-:Y:S01]  /*85d0*/  UIADD3 UR5, UPT, UPT, UR5, 0x90, URZ ;  /* 0x0000009005057890 */ /* 0x000fe2000fffe0ff */
[----:B------:R-:W-:Y:S01]  /*85e0*/  FMUL R29, R29, UR37 ;  /* 0x000000251d1d7c20 */ /* 0x000fe20008400000 */
[----:B------:R-:W-:Y:S01]  /*85f0*/  FMUL R32, R32, UR37 ;  /* 0x0000002520207c20 */ /* 0x000fe20008400000 */
[----:B------:R-:W4:Y:S01]  /*8600*/  LDL.LU.S16 R94, [R1+0x36] ;  /* 0x00003600015e7983 */ /* 0x000f220000300600 */
[----:B------:R-:W-:Y:S01]  /*8610*/  UPRMT UR5, UR7, 0x654, UR5 ;  /* 0x0000065407057896 */ /* 0x000fe20008000005 */
[----:B------:R-:W-:Y:S01]  /*8620*/  FMUL R33, R33, UR37 ;  /* 0x0000002521217c20 */ /* 0x000fe20008400000 */
[----:B------:R-:W-:Y:S01]  /*8630*/  FMUL R36, R36, UR37 ;  /* 0x0000002524247c20 */ /* 0x000fe20008400000 */
[----:B------:R-:W4:Y:S01]  /*8640*/  LDL.S16 R95, [R1+0x2c] ;  /* 0x00002c00015f7983 */ /* 0x000f220000100600 */
        /* <DEDUP_REMOVED lines=9> */
[----:B--2---:R-:W-:Y:S02]  /*86e0*/  HADD2.F32 R188, -RZ, R198.H0_H0 ;  /* 0x200000c6ffbc7230 */ /* 0x004fe40000004100 */
[----:B---3--:R-:W-:Y:S03]  /*86f0*/  HADD2.F32 R189, -RZ, R197.H0_H0 ;  /* 0x200000c5ffbd7230 */ /* 0x008fe60000004100 */
[----:B------:R-:W-:Y:S01]  /*8700*/  FFMA R23, R188, UR45, R23 ;  /* 0x0000002dbc177c23 */ /* 0x000fe20008000017 */
[----:B----4-:R-:W-:Y:S02]  /*8710*/  HADD2.F32 R164, -RZ, R196.H0_H0 ;  /* 0x200000c4ffa47230 */ /* 0x010fe40000004100 */
[----:B------:R-:W-:Y:S01]  /*8720*/  FFMA R152, R189, UR45, R152 ;  /* 0x0000002dbd987c23 */ /* 0x000fe20008000098 */
[----:B------:R-:W2:Y:S01]  /*8730*/  LDL.LU.S16 R196, [R1+0x2e] ;  /* 0x00002e0001c47983 */ /* 0x000ea20000300600 */
[----:B------:R-:W-:Y:S02]  /*8740*/  HADD2.F32 R117, -RZ, R203.H0_H0 ;  /* 0x200000cbff757230 */ /* 0x000fe40000004100 */
[----:B------:R-:W-:Y:S01]  /*8750*/  FFMA R153, R164, UR45, R153 ;  /* 0x0000002da4997c23 */ /* 0x000fe20008000099 */
[----:B------:R-:W3:Y:S01]  /*8760*/  LDL.S16 R197, [R1+0x24] ;  /* 0x0000240001c57983 */ /* 0x000ee20000100600 */
[----:B------:R-:W-:Y:S02]  /*8770*/  HADD2.F32 R190, -RZ, R202.H0_H0 ;  /* 0x200000caffbe7230 */ /* 0x000fe40000004100 */
[----:B------:R-:W-:Y:S01]  /*8780*/  FFMA R154, R117, UR45, R154 ;  /* 0x0000002d759a7c23 */ /* 0x000fe2000800009a */
[----:B------:R-:W4:Y:S01]  /*8790*/  LDL.LU.S16 R88, [R1+0x26] ;  /* 0x0000260001587983 */ /* 0x000f220000300600 */
[----:B------:R-:W-:Y:S01]  /*87a0*/  F2FP.SATFINITE.E4M3.F32.PACK_AB_MERGE_C R152, R153, R152, RZ ;  /* 0x000000989998723e */ /* 0x000fe200048070ff */
[----:B------:R-:W-:Y:S02]  /*87b0*/  HADD2.F32 R191, -RZ, R201.H0_H0 ;  /* 0x200000c9ffbf7230 */ /* 0x000fe40000004100 */
[----:B------:R-:W-:Y:S01]  /*87c0*/  FFMA R155, R190, UR45, R155 ;  /* 0x0000002dbe9b7c23 */ /* 0x000fe2000800009b */
[----:B------:R-:W-:Y:S01]  /*87d0*/  HADD2.F32 R190, -RZ, R214.H1_H1 ;  /* 0x300000d6ffbe7230 */ /* 0x000fe20000004100 */
[----:B------:R-:W4:Y:S01]  /*87e0*/  LDL.S16 R89, [R1+0x1c] ;  /* 0x00001c0001597983 */ /* 0x000f220000100600 */
[----:B------:R-:W-:Y:S02]  /*87f0*/  HADD2.F32 R166, -RZ, R200.H0_H0 ;  /* 0x200000c8ffa67230 */ /* 0x000fe40000004100 */
[----:B------:R-:W-:Y:S01]  /*8800*/  FFMA R156, R191, UR45, R156 ;  /* 0x0000002dbf9c7c23 */ /* 0x000fe2000800009c */
[----:B------:R-:W-:Y:S01]  /*8810*/  HADD2.F32 R191, -RZ, R211.H0_H0 ;  /* 0x200000d3ffbf7230 */ /* 0x000fe20000004100 */
[----:B------:R-:W4:Y:S01]  /*8820*/  LDL.LU.S16 R198, [R1+0x1e] ;  /* 0x00001e0001c67983 */ /* 0x000f220000300600 */
[----:B------:R-:W-:Y:S02]  /*8830*/  HADD2.F32 R192, -RZ, R206.H0_H0 ;  /* 0x200000ceffc07230 */ /* 0x000fe40000004100 */
[----:B------:R-:W-:Y:S01]  /*8840*/  FFMA R157, R166, UR45, R157 ;  /* 0x0000002da69d7c23 */ /* 0x000fe2000800009d */
[----:B------:R-:W-:Y:S01]  /*8850*/  HADD2.F32 R166, -RZ, R209.H1_H1 ;  /* 0x300000d1ffa67230 */ /* 0x000fe20000004100 */
[----:B------:R-:W4:Y:S01]  /*8860*/  LDL.S16 R199, [R1+0x14] ;  /* 0x0000140001c77983 */ /* 0x000f220000100600 */
[----:B------:R-:W-:Y:S02]  /*8870*/  HADD2.F32 R116, -RZ, R204.H0_H0 ;  /* 0x200000ccff747230 */ /* 0x000fe40000004100 */
[----:B------:R-:W-:Y:S01]  /*8880*/  FFMA R158, R167, UR45, R158 ;  /* 0x0000002da79e7c23 */ /* 0x000fe2000800009e */
[--C-:B------:R-:W-:Y:S01]  /*8890*/  HADD2.F32 R167, -RZ, R208.reuse.H0_H0 ;  /* 0x200000d0ffa77230 */ /* 0x100fe20000004100 */
[----:B------:R-:W4:Y:S01]  /*88a0*/  LDL.LU.S16 R90, [R1+0x16] ;  /* 0x00001600015a7983 */ /* 0x000f220000300600 */
[----:B------:R-:W-:Y:S02]  /*88b0*/  HADD2.F32 R163, -RZ, R93.H0_H0 ;  /* 0x2000005dffa37230 */ /* 0x000fe40000004100 */
[----:B------:R-:W-:Y:S01]  /*88c0*/  FFMA R159, R192, UR45, R159 ;  /* 0x0000002dc09f7c23 */ /* 0x000fe2000800009f */
[----:B------:R-:W-:Y:S01]  /*88d0*/  HADD2.F32 R208, -RZ, R208.H1_H1 ;  /* 0x300000d0ffd07230 */ /* 0x000fe20000004100 */
[----:B------:R-:W4:Y:S01]  /*88e0*/  LDL.S16 R91, [R1+0x10] ;  /* 0x00001000015b7983 */ /* 0x000f220000100600 */
[----:B------:R-:W-:Y:S02]  /*88f0*/  HADD2.F32 R194, -RZ, R194.H0_H0 ;  /* 0x200000c2ffc27230 */ /* 0x000fe40000004100 */
[----:B------:R-:W-:Y:S01]  /*8900*/  FFMA R160, R193, UR45, R160 ;  /* 0x0000002dc1a07c23 */ /* 0x000fe200080000a0 */
[----:B------:R-:W-:Y:S01]  /*8910*/  HADD2.F32 R192, -RZ, R210.H1_H1 ;  /* 0x300000d2ffc07230 */ /* 0x000fe20000004100 */
[----:B------:R-:W4:Y:S01]  /*8920*/  LDL.LU.S16 R200, [R1+0x12] ;  /* 0x0000120001c87983 */ /* 0x000f220000300600 */
[----:B------:R-:W-:Y:S02]  /*8930*/  HADD2.F32 R195, -RZ, R195.H0_H0 ;  /* 0x200000c3ffc37230 */ /* 0x000fe40000004100 */
[----:B------:R-:W-:Y:S01]  /*8940*/  FFMA R161, R116, UR45, R161 ;  /* 0x0000002d74a17c23 */ /* 0x000fe200080000a1 */
[----:B------:R-:W-:Y:S01]  /*8950*/  HADD2.F32 R193, -RZ, R235.H0_H0 ;  /* 0x200000ebffc17230 */ /* 0x000fe20000004100 */
[----:B------:R-:W4:Y:S01]  /*8960*/  LDL.S16 R201, [R1+0xc] ;  /* 0x00000c0001c97983 */ /* 0x000f220000100600 */
[----:B------:R-:W-:Y:S01]  /*8970*/  HADD2.F32 R162, -RZ, R94.H0_H0 ;  /* 0x2000005effa27230 */ /* 0x000fe20000004100 */
[----:B------:R-:W-:Y:S01]  /*8980*/  F2FP.SATFINITE.E4M3.F32.PACK_AB_MERGE_C R93, R7, R6, R8 ;  /* 0x00000006075d723e */ /* 0x000fe20004807008 */
[----:B------:R-:W-:Y:S01]  /*8990*/  HADD2.F32 R153, -RZ, R179.H0_H0 ;  /* 0x200000b3ff997230 */ /* 0x000fe20000004100 */
[----:B------:R-:W4:Y:S01]  /*89a0*/  LDL.LU.S16 R203, [R1+0xe] ;  /* 0x00000e0001cb7983 */ /* 0x000f220000300600 */
[----:B------:R-:W-:Y:S01]  /*89b0*/  HADD2.F32 R185, -RZ, R95.H0_H0 ;  /* 0x2000005fffb97230 */ /* 0x000fe20000004100 */
[----:B------:R-:W-:Y:S01]  /*89c0*/  F2FP.SATFINITE.E4M3.F32.PACK_AB_MERGE_C R160, R161, R160, RZ ;  /* 0x000000a0a1a0723e */ /* 0x000fe200048070ff */
[----:B------:R-:W-:Y:S01]  /*89d0*/  FFMA R136, R163, UR45, R136 ;  /* 0x0000002da3887c23 */ /* 0x000fe20008000088 */
[----:B------:R-:W-:Y:S01]  /*89e0*/  HADD2.F32 R163, -RZ, R213.H0_H0 ;  /* 0x200000d5ffa37230 */ /* 0x000fe20000004100 */
[----:B------:R-:W4:Y:S01]  /*89f0*/  LDL.S16 R202, [R1+0x8] ;  /* 0x0000080001ca7983 */ /* 0x000f220000100600 */
[----:B------:R-:W-:Y:S01]  /*8a00*/  F2FP.SATFINITE.E4M3.F32.PACK_AB_MERGE_C R94, R11, R10, R12 ;  /* 0x0000000a0b5e723e */ /* 0x000fe2000480700c */
[----:B------:R-:W-:Y:S01]  /*8a10*/  FFMA R137, R194, UR45, R137 ;  /* 0x0000002dc2897c23 */ /* 0x000fe20008000089 */
[----:B------:R-:W-:Y:S01]  /*8a20*/  HADD2.F32 R194, -RZ, R216.H1_H1 ;  /* 0x300000d8ffc27230 */ /* 0x000fe20000004100 */
[----:B------:R-:W4:Y:S01]  /*8a30*/  LDL.LU.S16 R207, [R1+0xa] ;  /* 0x00000a0001cf7983 */ /* 0x000f220000300600 */
[----:B------:R-:W-:Y:S01]  /*8a40*/  F2FP.SATFINITE.E4M3.F32.PACK_AB_MERGE_C R95, R15, R14, R16 ;  /* 0x0000000e0f5f723e */ /* 0x000fe20004807010 */
[----:B------:R-:W-:Y:S01]  /*8a50*/  FFMA R138, R195, UR45, R138 ;  /* 0x0000002dc38a7c23 */ /* 0x000fe2000800008a */
[----:B------:R-:W-:Y:S01]  /*8a60*/  HADD2.F32 R195, -RZ, R215.H0_H0 ;  /* 0x200000d7ffc37230 */ /* 0x000fe20000004100 */
[----:B------:R-:W4:Y:S01]  /*8a70*/  LDL.S16 R206, [R1+0x4] ;  /* 0x0000040001ce7983 */ /* 0x000f220000100600 */
[----:B------:R-:W-:Y:S01]  /*8a80*/  F2FP.SATFINITE.E4M3.F32.PACK_AB_MERGE_C R156, R157, R156, RZ ;  /* 0x0000009c9d9c723e */ /* 0x000fe200048070ff */
[----:B------:R-:W-:Y:S01]  /*8a90*/  FFMA R139, R162, UR45, R139 ;  /* 0x0000002da28b7c23 */ /* 0x000fe2000800008b */
[----:B------:R-:W-:Y:S01]  /*8aa0*/  HADD2.F32 R162, -RZ, R218.H1_H1 ;  /* 0x300000daffa27230 */ /* 0x000fe20000004100 */
[----:B------:R-:W4:Y:S01]  /*8ab0*/  LDL.LU.S16 R205, [R1+0x6] ;  /* 0x0000060001cd7983 */ /* 0x000f220000300600 */
[----:B------:R-:W-:Y:S01]  /*8ac0*/  FFMA R140, R185, UR45, R140 ;  /* 0x0000002db98c7c23 */ /* 0x000fe2000800008c */
[----:B------:R-:W-:Y:S02]  /*8ad0*/  HADD2.F32 R185, -RZ, R217.H0_H0 ;  /* 0x200000d9ffb97230 */ /* 0x000fe40000004100 */
[----:B------:R-:W4:Y:S01]  /*8ae0*/  LDL.LU.S16 R204, [R1] ;  /* 0x0000000001cc7983 */ /* 0x000f220000300600 */
[----:B------:R-:W1:Y:S02]  /*8af0*/  S2R R161, SR_TID.X ;  /* 0x0000000000a17919 */ /* 0x000e640000002100 */
[----:B-1----:R-:W-:Y:S01]  /*8b00*/  LOP3.LUT P0, RZ, R161, 0x60, RZ, 0xc0, !PT ;  /* 0x00000060a1ff7812 */ /* 0x002fe2000780c0ff */
[----:B--2---:R-:W-:Y:S02]  /*8b10*/  HADD2.F32 R196, -RZ, R196.H0_H0 ;  /* 0x200000c4ffc47230 */ /* 0x004fe40000004100 */
[----:B---3--:R-:W-:Y:S03]  /*8b20*/  HADD2.F32 R197, -RZ, R197.H0_H0 ;  /* 0x200000c5ffc57230 */ /* 0x008fe60000004100 */
[----:B------:R-:W-:Y:S01]  /*8b30*/  FFMA R141, R196, UR45, R141 ;  /* 0x0000002dc48d7c23 */ /* 0x000fe2000800008d */
[----:B------:R-:W-:Y:S02]  /*8b40*/  HADD2.F32 R196, -RZ, R220.H1_H1 ;  /* 0x300000dcffc47230 */ /* 0x000fe40000004100 */
[----:B----4-:R-:W-:Y:S01]  /*8b50*/  HADD2.F32 R184, -RZ, R88.H0_H0 ;  /* 0x20000058ffb87230 */ /* 0x010fe20000004100 */
[----:B------:R-:W-:Y:S01]  /*8b60*/  F2FP.SATFINITE.E4M3.F32.PACK_AB_MERGE_C R88, R19, R18, R20 ;  /* 0x000000121358723e */ /* 0x000fe20004807014 */
[----:B------:R-:W-:Y:S02]  /*8b70*/  HADD2.F32 R20, -RZ, R168.H1_H1 ;  /* 0x300000a8ff147230 */ /* 0x000fe40000004100 */
[----:B------:R-:W-:Y:S01]  /*8b80*/  FFMA R142, R197, UR45, R142 ;  /* 0x0000002dc58e7c23 */ /* 0x000fe2000800008e */
[----:B------:R-:W-:Y:S02]  /*8b90*/  HADD2.F32 R197, -RZ, R219.H0_H0 ;  /* 0x200000dbffc57230 */ /* 0x000fe40000004100 */
[----:B------:R-:W-:Y:S01]  /*8ba0*/  FFMA R143, R184, UR45, R143 ;  /* 0x0000002db88f7c23 */ /* 0x000fe2000800008f */
[----:B------:R-:W-:Y:S01]  /*8bb0*/  HADD2.F32 R187, -RZ, R89.H0_H0 ;  /* 0x20000059ffbb7230 */ /* 0x000fe20000004100 */
[----:B------:R-:W-:Y:S01]  /*8bc0*/  F2FP.SATFINITE.E4M3.F32.PACK_AB_MERGE_C R89, R23, R22, R152 ;  /* 0x000000161759723e */ /* 0x000fe20004807098 */
[----:B------:R-:W-:Y:S02]  /*8bd0*/  HADD2.F32 R184, -RZ, R222.H1_H1 ;  /* 0x300000deffb87230 */ /* 0x000fe40000004100 */
[----:B------:R-:W-:Y:S02]  /*8be0*/  HADD2.F32 R198, -RZ, R198.H0_H0 ;  /* 0x200000c6ffc67230 */ /* 0x000fe40000004100 */
[----:B------:R-:W-:Y:S01]  /*8bf0*/  FFMA R144, R187, UR45, R144 ;  /* 0x0000002dbb907c23 */ /* 0x000fe20008000090 */
[----:B------:R-:W-:Y:S01]  /*8c00*/  HADD2.F32 R187, -RZ, R221.H0_H0 ;  /* 0x200000ddffbb7230 */ /* 0x000fe20000004100 */
[----:B------:R-:W-:Y:S01]  /*8c10*/  F2FP.SATFINITE.E4M3.F32.PACK_AB_MERGE_C R157, R143, R142, RZ ;  /* 0x0000008e8f9d723e */ /* 0x000fe200048070ff */
[----:B------:R-:W-:Y:S02]  /*8c20*/  HADD2.F32 R199, -RZ, R199.H0_H0 ;  /* 0x200000c7ffc77230 */ /* 0x000fe40000004100 */
[----:B------:R-:W-:Y:S01]  /*8c30*/  FFMA R145, R198, UR45, R145 ;  /* 0x0000002dc6917c23 */ /* 0x000fe20008000091 */
[----:B------:R-:W-:Y:S01]  /*8c40*/  HADD2.F32 R198, -RZ, R224.H1_H1 ;  /* 0x300000e0ffc67230 */ /* 0x000fe20000004100 */
[----:B------:R-:W-:Y:S01]  /*8c50*/  F2FP.SATFINITE.E4M3.F32.PACK_AB_MERGE_C R157, R141, R140, R157 ;  /* 0x0000008c8d9d723e */ /* 0x000fe2000480709d */
[----:B------:R-:W-:Y:S01]  /*8c60*/  HADD2.F32 R186, -RZ, R90.H0_H0 ;  /* 0x2000005affba7230 */ /* 0x000fe20000004100 */
[----:B------:R-:W-:Y:S01]  /*8c70*/  F2FP.SATFINITE.E4M3.F32.PACK_AB_MERGE_C R90, R155, R154, R156 ;  /* 0x0000009a9b5a723e */ /* 0x000fe2000480709c */
[----:B------:R-:W-:Y:S01]  /*8c80*/  HADD2.F32 R23, -RZ, R183.H0_H0 ;  /* 0x200000b7ff177230 */ /* 0x000fe20000004100 */
[----:B------:R-:W-:Y:S01]  /*8c90*/  F2FP.SATFINITE.E4M3.F32.PACK_AB_MERGE_C R156, R139, R138, RZ ;  /* 0x0000008a8b9c723e */ /* 0x000fe200048070ff */
[----:B------:R-:W-:Y:S01]  /*8ca0*/  HADD2.F32 R165, -RZ, R91.H0_H0 ;  /* 0x2000005bffa57230 */ /* 0x000fe20000004100 */
[----:B------:R-:W-:Y:S01]  /*8cb0*/  F2FP.SATFINITE.E4M3.F32.PACK_AB_MERGE_C R91, R159, R158, R160 ;  /* 0x0000009e9f5b723e */ /* 0x000fe200048070a0 */
[----:B------:R-:W-:Y:S01]  /*8cc0*/  HADD2.F32 R22, -RZ, R183.H1_H1 ;  /* 0x300000b7ff167230 */ /* 0x000fe20000004100 */
[----:B------:R-:W-:Y:S01]  /*8cd0*/  F2FP.SATFINITE.E4M3.F32.PACK_AB_MERGE_C R156, R137, R136, R156 ;  /* 0x00000088899c723e */ /* 0x000fe2000480709c */
[----:B------:R-:W-:Y:S02]  /*8ce0*/  HADD2.F32 R200, -RZ, R200.H0_H0 ;  /* 0x200000c8ffc87230 */ /* 0x000fe40000004100 */
[----:B------:R-:W-:Y:S01]  /*8cf0*/  FFMA R146, R199, UR45, R146 ;  /* 0x0000002dc7927c23 */ /* 0x000fe20008000092 */
[----:B------:R-:W-:Y:S02]  /*8d00*/  HADD2.F32 R199, -RZ, R223.H0_H0 ;  /* 0x200000dfffc77230 */ /* 0x000fe40000004100 */
[----:B------:R-:W-:Y:S01]  /*8d10*/  FFMA R147, R186, UR45, R147 ;  /* 0x0000002dba937c23 */ /* 0x000fe20008000093 */
[----:B------:R-:W-:Y:S02]  /*8d20*/  HADD2.F32 R201, -RZ, R201.H0_H0 ;  /* 0x200000c9ffc97230 */ /* 0x000fe40000004100 */
[----:B------:R-:W-:Y:S01]  /*8d30*/  FFMA R148, R165, UR45, R148 ;  /* 0x0000002da5947c23 */ /* 0x000fe20008000094 */
[----:B------:R-:W-:Y:S02]  /*8d40*/  HADD2.F32 R186, -RZ, R226.H1_H1 ;  /* 0x300000e2ffba7230 */ /* 0x000fe40000004100 */
[----:B------:R-:W-:Y:S01]  /*8d50*/  FFMA R149, R200, UR45, R149 ;  /* 0x0000002dc8957c23 */ /* 0x000fe20008000095 */
[----:B------:R-:W-:Y:S01]  /*8d60*/  HADD2.F32 R188, -RZ, R203.H0_H0 ;  /* 0x200000cbffbc7230 */ /* 0x000fe20000004100 */
[----:B------:R-:W-:Y:S01]  /*8d70*/  F2FP.SATFINITE.E4M3.F32.PACK_AB_MERGE_C R147, R147, R146, RZ ;  /* 0x000000929393723e */ /* 0x000fe200048070ff */
[----:B------:R-:W-:Y:S01]  /*8d80*/  HADD2.F32 R165, -RZ, R225.H0_H0 ;  /* 0x200000e1ffa57230 */ /* 0x000fe20000004100 */
[----:B------:R-:W-:Y:S01]  /*8d90*/  SHF.L.U32 R146, R161, 0x4, RZ ;  /* 0x00000004a1927819 */ /* 0x000fe200000006ff */
[----:B------:R-:W-:Y:S01]  /*8da0*/  HADD2.F32 R189, -RZ, R202.H0_H0 ;  /* 0x200000caffbd7230 */ /* 0x000fe20000004100 */
[----:B------:R-:W-:Y:S01]  /*8db0*/  F2FP.SATFINITE.E4M3.F32.PACK_AB_MERGE_C R158, R145, R144, R147 ;  /* 0x00000090919e723e */ /* 0x000fe20004807093 */
[----:B------:R-:W-:Y:S01]  /*8dc0*/  HADD2.F32 R200, -RZ, R227.H1_H1 ;  /* 0x300000e3ffc87230 */ /* 0x000fe20000004100 */
[----:B------:R-:W-:Y:S01]  /*8dd0*/  LOP3.LUT R146, R146, 0x7f0, RZ, 0xc0, !PT ;  /* 0x000007f092927812 */ /* 0x000fe200078ec0ff */
        /* <DEDUP_REMOVED lines=10> */
[----:B------:R-:W-:Y:S02]  /*8e80*/  HADD2.F32 R205, -RZ, R214.H0_H0 ;  /* 0x200000d6ffcd7230 */ /* 0x000fe40000004100 */
[----:B------:R-:W-:Y:S01]  /*8e90*/  FFMA R122, R203, UR45, R122 ;  /* 0x0000002dcb7a7c23 */ /* 0x000fe2000800007a */
[----:B------:R-:W-:Y:S01]  /*8ea0*/  HADD2.F32 R117, -RZ, R204.H0_H0 ;  /* 0x200000ccff757230 */ /* 0x000fe20000004100 */
[----:B------:R-:W-:Y:S01]  /*8eb0*/  F2FP.SATFINITE.E4M3.F32.PACK_AB_MERGE_C R159, R149, R148, R150 ;  /* 0x00000094959f723e */ /* 0x000fe20004807096 */
[----:B------:R-:W-:Y:S02]  /*8ec0*/  HADD2.F32 R204, -RZ, R2.H0_H0 ;  /* 0x20000002ffcc7230 */ /* 0x000fe40000004100 */
[----:B------:R-:W-:Y:S01]  /*8ed0*/  FFMA R123, R164, UR45, R123 ;  /* 0x0000002da47b7c23 */ /* 0x000fe2000800007b */
[----:B------:R-:W-:Y:S02]  /*8ee0*/  HADD2.F32 R209, -RZ, R210.H0_H0 ;  /* 0x200000d2ffd17230 */ /* 0x000fe40000004100 */
[----:B------:R-:W-:Y:S01]  /*8ef0*/  FFMA R124, R117, UR45, R124 ;  /* 0x0000002d757c7c23 */ /* 0x000fe2000800007c */
[----:B------:R-:W-:Y:S02]  /*8f00*/  HADD2.F32 R210, -RZ, R235.H1_H1 ;  /* 0x300000ebffd27230 */ /* 0x000fe40000004100 */
[----:B------:R-:W-:Y:S01]  /*8f10*/  FFMA R125, R204, UR45, R125 ;  /* 0x0000002dcc7d7c23 */ /* 0x000fe2000800007d */
[--C-:B------:R-:W-:Y:S02]  /*8f20*/  HADD2.F32 R211, -RZ, R212.reuse.H0_H0 ;  /* 0x200000d4ffd37230 */ /* 0x100fe40000004100 */
[----:B------:R-:W-:Y:S01]  /*8f30*/  FFMA R126, R205, UR45, R126 ;  /* 0x0000002dcd7e7c23 */ /* 0x000fe2000800007e */
[----:B------:R-:W-:Y:S02]  /*8f40*/  HADD2.F32 R212, -RZ, R212.H1_H1 ;  /* 0x300000d4ffd47230 */ /* 0x000fe40000004100 */
[----:B------:R-:W-:Y:S01]  /*8f50*/  FFMA R127, R190, UR45, R127 ;  /* 0x0000002dbe7f7c23 */ /* 0x000fe2000800007f */
[----:B------:R-:W-:Y:S02]  /*8f60*/  HADD2.F32 R214, -RZ, R213.H1_H1 ;  /* 0x300000d5ffd67230 */ /* 0x000fe40000004100 */
[----:B------:R-:W-:Y:S01]  /*8f70*/  FFMA R128, R191, UR45, R128 ;  /* 0x0000002dbf807c23 */ /* 0x000fe20008000080 */
[----:B------:R-:W-:Y:S02]  /*8f80*/  HADD2.F32 R213, -RZ, R216.H0_H0 ;  /* 0x200000d8ffd57230 */ /* 0x000fe40000004100 */
        /* <DEDUP_REMOVED lines=17> */
[----:B------:R-:W-:Y:S01]  /*90a0*/  HADD2.F32 R224, -RZ, R223.H1_H1 ;  /* 0x300000dfffe07230 */ /* 0x000fe20000004100 */
[----:B------:R-:W1:Y:S01]  /*90b0*/  LDTM.x16 R4, tmem[UR4+0xa0] ;  /* 0x0000a004000479ee */ /* 0x000e620008240000 */
[----:B------:R-:W-:Y:S01]  /*90c0*/  HADD2.F32 R223, -RZ, R226.H0_H0 ;  /* 0x200000e2ffdf7230 */ /* 0x000fe20000004100 */
[----:B------:R-:W-:Y:S01]  /*90d0*/  NOP ;  /* 0x0000000000007918 */ /* 0x000fe20000000000 */
[----:B------:R-:W-:Y:S01]  /*90e0*/  HADD2.F32 R226, -RZ, R225.H1_H1 ;  /* 0x300000e1ffe27230 */ /* 0x000fe20000004100 */
[----:B-1----:R-:W-:Y:S01]  /*90f0*/  SYNCS.ARRIVE.TRANS64.RED.A1T0 RZ, [UR5], RZ ;  /* 0x000000ffffff79a7 */ /* 0x002fe20008100405 */
[----:B------:R-:W-:Y:S01]  /*9100*/  HADD2.F32 R225, -RZ, R227.H0_H0 ;  /* 0x200000e3ffe17230 */ /* 0x000fe20000004100 */
[----:B------:R1:W-:Y:S01]  /*9110*/  STS.128 [R146+UR6+0x5900], R92 ;  /* 0x0059005c92007988 */ /* 0x0003e20008000c06 */
[--C-:B------:R-:W-:Y:S02]  /*9120*/  HADD2.F32 R201, -RZ, R228.reuse.H0_H0 ;  /* 0x200000e4ffc97230 */ /* 0x100fe40000004100 */
[----:B------:R-:W-:Y:S01]  /*9130*/  FFMA R106, R211, UR45, R106 ;  /* 0x0000002dd36a7c23 */ /* 0x000fe2000800006a */
[----:B------:R-:W-:Y:S02]  /*9140*/  HADD2.F32 R228, -RZ, R228.H1_H1 ;  /* 0x300000e4ffe47230 */ /* 0x000fe40000004100 */
[----:B------:R-:W-:Y:S01]  /*9150*/  FFMA R107, R212, UR45, R107 ;  /* 0x0000002dd46b7c23 */ /* 0x000fe2000800006b */
[--C-:B------:R-:W-:Y:S02]  /*9160*/  HADD2.F32 R227, -RZ, R230.reuse.H0_H0 ;  /* 0x200000e6ffe37230 */ /* 0x100fe40000004100 */
[----:B------:R-:W-:Y:S01]  /*9170*/  FFMA R104, R163, UR45, R104 ;  /* 0x0000002da3687c23 */ /* 0x000fe20008000068 */
[----:B------:R-:W-:Y:S01]  /*9180*/  HADD2.F32 R188, -RZ, R230.H1_H1 ;  /* 0x300000e6ffbc7230 */ /* 0x000fe20000004100 */
        /* <DEDUP_REMOVED lines=8> */
[----:B------:R3:W5:Y:S01]  /*9210*/  LDL.LU R2, [R1+0x90] ;  /* 0x0000900001027983 */ /* 0x0007620000300800 */
[--C-:B------:R-:W-:Y:S02]  /*9220*/  HADD2.F32 R203, -RZ, R231.reuse.H0_H0 ;  /* 0x200000e7ffcb7230 */ /* 0x100fe40000004100 */
[----:B------:R-:W-:Y:S01]  /*9230*/  FFMA R108, R195, UR45, R108 ;  /* 0x0000002dc36c7c23 */ /* 0x000fe2000800006c */
[----:B------:R-:W-:Y:S02]  /*9240*/  HADD2.F32 R232, -RZ, R231.H1_H1 ;  /* 0x300000e7ffe87230 */ /* 0x000fe40000004100 */
[----:B------:R-:W-:Y:S01]  /*9250*/  FFMA R109, R216, UR45, R109 ;  /* 0x0000002dd86d7c23 */ /* 0x000fe2000800006d */
[--C-:B------:R-:W-:Y:S01]  /*9260*/  HADD2.F32 R231, -RZ, R233.reuse.H0_H0 ;  /* 0x200000e9ffe77230 */ /* 0x100fe20000004100 */
[----:B------:R-:W-:Y:S01]  /*9270*/  F2FP.SATFINITE.E4M3.F32.PACK_AB_MERGE_C R122, R123, R122, RZ ;  /* 0x0000007a7b7a723e */ /* 0x000fe200048070ff */
[----:B------:R-:W-:Y:S01]  /*9280*/  HADD2.F32 R164, -RZ, R233.H1_H1 ;  /* 0x300000e9ffa47230 */ /* 0x000fe20000004100 */
[----:B------:R-:W-:Y:S01]  /*9290*/  F2FP.SATFINITE.E4M3.F32.PACK_AB_MERGE_C R126, R127, R126, RZ ;  /* 0x0000007e7f7e723e */ /* 0x000fe200048070ff */
[--C-:B------:R-:W-:Y:S01]  /*92a0*/  HADD2.F32 R233, -RZ, R234.reuse.H0_H0 ;  /* 0x200000eaffe97230 */ /* 0x100fe20000004100 */
[----:B------:R-:W-:Y:S01]  /*92b0*/  F2FP.SATFINITE.E4M3.F32.PACK_AB_MERGE_C R130, R131, R130, RZ ;  /* 0x000000828382723e */ /* 0x000fe200048070ff */
[----:B------:R-:W-:Y:S01]  /*92c0*/  HADD2.F32 R234, -RZ, R234.H1_H1 ;  /* 0x300000eaffea7230 */ /* 0x000fe20000004100 */
[----:B------:R-:W-:Y:S01]  /*92d0*/  F2FP.SATFINITE.E4M3.F32.PACK_AB_MERGE_C R123, R135, R134, RZ ;  /* 0x00000086877b723e */ /* 0x000fe200048070ff */
[--C-:B------:R-:W-:Y:S01]  /*92e0*/  HADD2.F32 R235, -RZ, R237.reuse.H0_H0 ;  /* 0x200000edffeb7230 */ /* 0x100fe20000004100 */
[----:B------:R-:W-:Y:S01]  /*92f0*/  F2FP.SATFINITE.E4M3.F32.PACK_AB_MERGE_C R106, R107, R106, RZ ;  /* 0x0000006a6b6a723e */ /* 0x000fe200048070ff */
[----:B------:R-:W-:Y:S01]  /*9300*/  HADD2.F32 R204, -RZ, R237.H1_H1 ;  /* 0x300000edffcc7230 */ /* 0x000fe20000004100 */
[----:B-1----:R-:W4:Y:S01]  /*9310*/  LDL.LU.64 R94, [R1+0x88] ;  /* 0x00008800015e7983 */ /* 0x002f220000300a00 */
[----:B------:R-:W-:Y:S01]  /*9320*/  F2FP.SATFINITE.E4M3.F32.PACK_AB_MERGE_C R120, R121, R120, R122 ;  /* 0x000000787978723e */ /* 0x000fe2000480707a */
[----:B------:R-:W-:Y:S01]  /*9330*/  FFMA R114, R215, UR45, R114 ;  /* 0x0000002dd7727c23 */ /* 0x000fe20008000072 */
[--C-:B------:R-:W-:Y:S01]  /*9340*/  HADD2.F32 R205, -RZ, R236.reuse.H0_H0 ;  /* 0x200000ecffcd7230 */ /* 0x100fe20000004100 */
[----:B------:R-:W-:Y:S01]  /*9350*/  F2FP.SATFINITE.E4M3.F32.PACK_AB_MERGE_C R121, R125, R124, R126 ;  /* 0x0000007c7d79723e */ /* 0x000fe2000480707e */
[----:B------:R-:W-:Y:S01]  /*9360*/  FFMA R115, R162, UR45, R115 ;  /* 0x0000002da2737c23 */ /* 0x000fe20008000073 */
[----:B------:R-:W3:Y:S01]  /*9370*/  LDL.LU.64 R92, [R1+0x80] ;  /* 0x00008000015c7983 */ /* 0x000ee20000300a00 */
[----:B------:R-:W-:Y:S01]  /*9380*/  F2FP.SATFINITE.E4M3.F32.PACK_AB_MERGE_C R122, R129, R128, R130 ;  /* 0x00000080817a723e */ /* 0x000fe20004807082 */
[----:B------:R-:W-:Y:S01]  /*9390*/  FFMA R112, R185, UR45, R112 ;  /* 0x0000002db9707c23 */ /* 0x000fe20008000070 */
[----:B------:R-:W-:Y:S01]  /*93a0*/  HADD2.F32 R236, -RZ, R236.H1_H1 ;  /* 0x300000ecffec7230 */ /* 0x000fe20000004100 */
[----:B------:R-:W-:Y:S01]  /*93b0*/  F2FP.SATFINITE.E4M3.F32.PACK_AB_MERGE_C R123, R133, R132, R123 ;  /* 0x00000084857b723e */ /* 0x000fe2000480707b */
[----:B------:R-:W-:Y:S01]  /*93c0*/  FFMA R113, R218, UR45, R113 ;  /* 0x0000002dda717c23 */ /* 0x000fe20008000071 */
[----:B--2---:R-:W2:Y:S01]  /*93d0*/  LDL.LU.64 R90, [R1+0x78] ;  /* 0x00007800015a7983 */ /* 0x004ea20000300a00 */
[----:B------:R-:W-:Y:S01]  /*93e0*/  F2FP.SATFINITE.E4M3.F32.PACK_AB_MERGE_C R124, R117, R116, R106 ;  /* 0x00000074757c723e */ /* 0x000fe2000480706a */
[----:B------:R-:W-:Y:S01]  /*93f0*/  FFMA R118, R217, UR45, R118 ;  /* 0x0000002dd9767c23 */ /* 0x000fe20008000076 */
[----:B------:R-:W-:Y:S01]  /*9400*/  HADD2.F32 R237, -RZ, R239.H0_H0 ;  /* 0x200000efffed7230 */ /* 0x000fe20000004100 */
[----:B------:R-:W-:Y:S01]  /*9410*/  F2FP.SATFINITE.E4M3.F32.PACK_AB_MERGE_C R110, R111, R110, RZ ;  /* 0x0000006e6f6e723e */ /* 0x000fe200048070ff */
[----:B------:R-:W-:Y:S01]  /*9420*/  FFMA R119, R196, UR45, R119 ;  /* 0x0000002dc4777c23 */ /* 0x000fe20008000077 */
[----:B------:R-:W4:Y:S01]  /*9430*/  LDL.LU.64 R88, [R1+0x70] ;  /* 0x0000700001587983 */ /* 0x000f220000300a00 */
[----:B------:R-:W-:Y:S01]  /*9440*/  F2FP.SATFINITE.E4M3.F32.PACK_AB_MERGE_C R114, R115, R114, RZ ;  /* 0x000000727372723e */ /* 0x000fe200048070ff */
[--C-:B------:R-:W-:Y:S01]  /*9450*/  HADD2.F32 R191, -RZ, R238.reuse.H0_H0 ;  /* 0x200000eeffbf7230 */ /* 0x100fe20000004100 */
[----:B------:R-:W-:Y:S01]  /*9460*/  F2FP.SATFINITE.E4M3.F32.PACK_AB_MERGE_C R125, R105, R104, R110 ;  /* 0x00000068697d723e */ /* 0x000fe2000480706e */
[----:B------:R-:W-:Y:S01]  /*9470*/  HADD2.F32 R238, -RZ, R238.H1_H1 ;  /* 0x300000eeffee7230 */ /* 0x000fe20000004100 */
[----:B------:R-:W-:Y:S01]  /*9480*/  F2FP.SATFINITE.E4M3.F32.PACK_AB_MERGE_C R126, R109, R108, R114 ;  /* 0x0000006c6d7e723e */ /* 0x000fe20004807072 */
[----:B------:R1:W-:Y:S01]  /*9490*/  STS.128 [R146+UR6+0x6900], R156 ;  /* 0x0069009c92007988 */ /* 0x0003e20008000c06 */
[----:B------:R-:W-:Y:S01]  /*94a0*/  F2FP.SATFINITE.E4M3.F32.PACK_AB_MERGE_C R118, R119, R118, RZ ;  /* 0x000000767776723e */ /* 0x000fe200048070ff */
[--C-:B------:R-:W-:Y:S02]  /*94b0*/  HADD2.F32 R207, -RZ, R240.reuse.H0_H0 ;  /* 0x200000f0ffcf7230 */ /* 0x100fe40000004100 */
[----:B------:R-:W-:Y:S01]  /*94c0*/  FMUL R0, R4, UR37 ;  /* 0x0000002504007c20 */ /* 0x000fe20008400000 */
[----:B------:R-:W-:Y:S01]  /*94d0*/  HADD2.F32 R240, -RZ, R240.H1_H1 ;  /* 0x300000f0fff07230 */ /* 0x000fe20000004100 */
[----:B------:R-:W-:Y:S01]  /*94e0*/  F2FP.SATFINITE.E4M3.F32.PACK_AB_MERGE_C R127, R113, R112, R118 ;  /* 0x00000070717f723e */ /* 0x000fe20004807076 */
[--C-:B------:R-:W-:Y:S02]  /*94f0*/  HADD2.F32 R167, -RZ, R242.reuse.H0_H0 ;  /* 0x200000f2ffa77230 */ /* 0x100fe40000004100 */
[----:B------:R-:W-:Y:S01]  /*9500*/  FMUL R3, R5, UR37 ;  /* 0x0000002505037c20 */ /* 0x000fe20008400000 */
[----:B------:R1:W-:Y:S01]  /*9510*/  STS.128 [R146+UR6+0x7100], R120 ;  /* 0x0071007892007988 */ /* 0x0003e20008000c06 */
[----:B------:R-:W-:Y:S02]  /*9520*/  HADD2.F32 R242, -RZ, R242.H1_H1 ;  /* 0x300000f2fff27230 */ /* 0x000fe40000004100 */
[----:B------:R-:W-:Y:S01]  /*9530*/  FMUL R4, R8, UR37 ;  /* 0x0000002508047c20 */ /* 0x000fe20008400000 */
[----:B------:R-:W-:Y:S02]  /*9540*/  HADD2.F32 R209, -RZ, R245.H0_H0 ;  /* 0x200000f5ffd17230 */ /* 0x000fe40000004100 */
[----:B------:R-:W-:Y:S01]  /*9550*/  FMUL R5, R9, UR37 ;  /* 0x0000002509057c20 */ /* 0x000fe20008400000 */
[--C-:B------:R-:W-:Y:S02]  /*9560*/  HADD2.F32 R193, -RZ, R246.reuse.H0_H0 ;  /* 0x200000f6ffc17230 */ /* 0x100fe40000004100 */
[----:B------:R-:W-:Y:S01]  /*9570*/  FMUL R8, R12, UR37 ;  /* 0x000000250c087c20 */ /* 0x000fe20008400000 */
[----:B------:R-:W-:Y:S01]  /*9580*/  HADD2.F32 R246, -RZ, R246.H1_H1 ;  /* 0x300000f6fff67230 */ /* 0x000fe20000004100 */
[----:B------:R1:W-:Y:S01]  /*9590*/  STS.128 [R146+UR6+0x7900], R124 ;  /* 0x0079007c92007988 */ /* 0x0003e20008000c06 */
[--C-:B------:R-:W-:Y:S02]  /*95a0*/  HADD2.F32 R211, -RZ, R248.reuse.H0_H0 ;  /* 0x200000f8ffd37230 */ /* 0x100fe40000004100 */
[----:B------:R-:W-:Y:S01]  /*95b0*/  FMUL R9, R13, UR37 ;  /* 0x000000250d097c20 */ /* 0x000fe20008400000 */
[----:B------:R-:W-:Y:S02]  /*95c0*/  HADD2.F32 R248, -RZ, R248.H1_H1 ;  /* 0x300000f8fff87230 */ /* 0x000fe40000004100 */
[----:B------:R-:W-:Y:S01]  /*95d0*/  FMUL R12, R16, UR37 ;  /* 0x00000025100c7c20 */ /* 0x000fe20008400000 */
[--C-:B------:R-:W-:Y:S02]  /*95e0*/  HADD2.F32 R163, -RZ, R250.reuse.H0_H0 ;  /* 0x200000faffa37230 */ /* 0x100fe40000004100 */
[----:B------:R-:W-:Y:S01]  /*95f0*/  FMUL R13, R17, UR37 ;  /* 0x00000025110d7c20 */ /* 0x000fe20008400000 */
[----:B------:R-:W-:Y:S02]  /*9600*/  HADD2.F32 R250, -RZ, R250.H1_H1 ;  /* 0x300000fafffa7230 */ /* 0x000fe40000004100 */
[----:B------:R-:W-:Y:S01]  /*9610*/  FMUL R6, R6, UR37 ;  /* 0x0000002506067c20 */ /* 0x000fe20008400000 */
[----:B------:R-:W-:Y:S02]  /*9620*/  HADD2.F32 R213, -RZ, R182.H0_H0 ;  /* 0x200000b6ffd57230 */ /* 0x000fe40000004100 */
[----:B------:R-:W-:Y:S01]  /*9630*/  FMUL R7, R7, UR37 ;  /* 0x0000002507077c20 */ /* 0x000fe20008400000 */
        /* <DEDUP_REMOVED lines=12> */
[----:B------:R-:W-:Y:S02]  /*9700*/  HADD2.F32 R152, -RZ, R179.H1_H1 ;  /* 0x300000b3ff987230 */ /* 0x000fe40000004100 */
[--C-:B------:R-:W-:Y:S02]  /*9710*/  HADD2.F32 R155, -RZ, R175.reuse.H0_H0 ;  /* 0x200000afff9b7230 */ /* 0x100fe40000004100 */
[----:B------:R-:W-:Y:S02]  /*9720*/  HADD2.F32 R154, -RZ, R175.H1_H1 ;  /* 0x300000afff9a7230 */ /* 0x000fe40000004100 */
[----:B------:R-:W-:Y:S02]  /*9730*/  HADD2.F32 R190, -RZ, R239.H1_H1 ;  /* 0x300000efffbe7230 */ /* 0x000fe40000004100 */
[--C-:B------:R-:W-:Y:S02]  /*9740*/  HADD2.F32 R239, -RZ, R241.reuse.H0_H0 ;  /* 0x200000f1ffef7230 */ /* 0x100fe40000004100 */
[----:B------:R-:W-:Y:S02]  /*9750*/  HADD2.F32 R206, -RZ, R241.H1_H1 ;  /* 0x300000f1ffce7230 */ /* 0x000fe40000004100 */
[--C-:B------:R-:W-:Y:S02]  /*9760*/  HADD2.F32 R241, -RZ, R243.reuse.H0_H0 ;  /* 0x200000f3fff17230 */ /* 0x100fe40000004100 */
        /* <DEDUP_REMOVED lines=29> */
[----:B----4-:R-:W-:Y:S01]  /*9940*/  FFMA R88, R197, UR45, R88 ;  /* 0x0000002dc5587c23 */ /* 0x010fe20008000058 */
[----:B------:R-:W-:Y:S01]  /*9950*/  FFMA R89, R220, UR45, R89 ;  /* 0x0000002ddc597c23 */ /* 0x000fe20008000059 */
[----:B--2---:R-:W-:Y:S01]  /*9960*/  FFMA R90, R219, UR45, R90 ;  /* 0x0000002ddb5a7c23 */ /* 0x004fe2000800005a */
[----:B------:R-:W-:Y:S01]  /*9970*/  FFMA R91, R184, UR45, R91 ;  /* 0x0000002db85b7c23 */ /* 0x000fe2000800005b */
[----:B---3--:R-:W-:Y:S01]  /*9980*/  FFMA R92, R187, UR45, R92 ;  /* 0x0000002dbb5c7c23 */ /* 0x008fe2000800005c */
[----:B------:R-:W-:Y:S01]  /*9990*/  FFMA R93, R222, UR45, R93 ;  /* 0x0000002dde5d7c23 */ /* 0x000fe2000800005d */
[----:B------:R-:W-:Y:S01]  /*99a0*/  FFMA R94, R221, UR45, R94 ;  /* 0x0000002ddd5e7c23 */ /* 0x000fe2000800005e */
[----:B------:R-:W-:Y:S01]  /*99b0*/  FFMA R95, R198, UR45, R95 ;  /* 0x0000002dc65f7c23 */ /* 0x000fe2000800005f */
[----:B------:R-:W-:Y:S01]  /*99c0*/  F2FP.SATFINITE.E4M3.F32.PACK_AB_MERGE_C R90, R91, R90, RZ ;  /* 0x0000005a5b5a723e */ /* 0x000fe200048070ff */
[----:B------:R-:W-:Y:S01]  /*99d0*/  FFMA R96, R199, UR45, R96 ;  /* 0x0000002dc7607c23 */ /* 0x000fe20008000060 */
[----:B------:R-:W-:Y:S01]  /*99e0*/  FFMA R97, R224, UR45, R97 ;  /* 0x0000002de0617c23 */ /* 0x000fe20008000061 */
[----:B------:R-:W-:Y:S01]  /*99f0*/  FFMA R98, R223, UR45, R98 ;  /* 0x0000002ddf627c23 */ /* 0x000fe20008000062 */
[----:B------:R-:W-:Y:S01]  /*9a00*/  F2FP.SATFINITE.E4M3.F32.PACK_AB_MERGE_C R94, R95, R94, RZ ;  /* 0x0000005e5f5e723e */ /* 0x000fe200048070ff */
[----:B------:R-:W-:Y:S01]  /*9a10*/  FFMA R99, R186, UR45, R99 ;  /* 0x0000002dba637c23 */ /* 0x000fe20008000063 */
[----:B------:R-:W-:Y:S01]  /*9a20*/  F2FP.SATFINITE.E4M3.F32.PACK_AB_MERGE_C R88, R89, R88, R90 ;  /* 0x000000585958723e */ /* 0x000fe2000480705a */
[----:B------:R-:W-:Y:S01]  /*9a30*/  FFMA R100, R165, UR45, R100 ;  /* 0x0000002da5647c23 */ /* 0x000fe20008000064 */
[----:B------:R-:W-:Y:S01]  /*9a40*/  F2FP.SATFINITE.E4M3.F32.PACK_AB_MERGE_C R89, R93, R92, R94 ;  /* 0x0000005c5d59723e */ /* 0x000fe2000480705e */
[----:B------:R-:W-:Y:S01]  /*9a50*/  FFMA R101, R226, UR45, R101 ;  /* 0x0000002de2657c23 */ /* 0x000fe20008000065 */
[----:B------:R-:W-:Y:S01]  /*9a60*/  F2FP.SATFINITE.E4M3.F32.PACK_AB_MERGE_C R98, R99, R98, RZ ;  /* 0x000000626362723e */ /* 0x000fe200048070ff */
[----:B------:R-:W-:Y:S01]  /*9a70*/  FFMA R102, R225, UR45, R102 ;  /* 0x0000002de1667c23 */ /* 0x000fe20008000066 */
[----:B------:R-:W-:Y:S01]  /*9a80*/  FFMA R103, R200, UR45, R103 ;  /* 0x0000002dc8677c23 */ /* 0x000fe20008000067 */
[----:B------:R-:W-:Y:S01]  /*9a90*/  FFMA R72, R201, UR45, R72 ;  /* 0x0000002dc9487c23 */ /* 0x000fe20008000048 */
[----:B------:R-:W-:Y:S01]  /*9aa0*/  F2FP.SATFINITE.E4M3.F32.PACK_AB_MERGE_C R90, R97, R96, R98 ;  /* 0x00000060615a723e */ /* 0x000fe20004807062 */
[----:B------:R-:W-:Y:S01]  /*9ab0*/  FFMA R73, R228, UR45, R73 ;  /* 0x0000002de4497c23 */ /* 0x000fe20008000049 */
[----:B------:R-:W-:Y:S01]  /*9ac0*/  FFMA R74, R227, UR45, R74 ;  /* 0x0000002de34a7c23 */ /* 0x000fe2000800004a */
[----:B------:R-:W-:Y:S01]  /*9ad0*/  F2FP.SATFINITE.E4M3.F32.PACK_AB_MERGE_C R91, R103, R102, RZ ;  /* 0x00000066675b723e */ /* 0x000fe200048070ff */
[----:B------:R-:W-:Y:S01]  /*9ae0*/  FFMA R75, R188, UR45, R75 ;  /* 0x0000002dbc4b7c23 */ /* 0x000fe2000800004b */
[----:B------:R-:W-:Y:S01]  /*9af0*/  FFMA R76, R189, UR45, R76 ;  /* 0x0000002dbd4c7c23 */ /* 0x000fe2000800004c */
        /* <DEDUP_REMOVED lines=32> */
[----:B------:R1:W-:Y:S01]  /*9d00*/  STS.128 [R146+UR6+0x8100], R88 ;  /* 0x0081005892007988 */ /* 0x0003e20008000c06 */
        /* <DEDUP_REMOVED lines=66> */
[----:B------:R-:W-:Y:S01]  /*a130*/  F2FP.SATFINITE.E4M3.F32.PACK_AB_MERGE_C R26, R27, R26, RZ ;  /* 0x0000001a1b1a723e */ /* 0x000fe200048070ff */
[----:B------:R-:W-:Y:S01]  /*a140*/  FFMA R18, R143, UR45, R18 ;  /* 0x0000002d8f127c23 */ /* 0x000fe20008000012 */
[----:B------:R-:W-:Y:S01]  /*a150*/  F2FP.SATFINITE.E4M3.F32.PACK_AB_MERGE_C R30, R31, R30, RZ ;  /* 0x0000001e1f1e723e */ /* 0x000fe200048070ff */
[----:B------:R-:W-:Y:S01]  /*a160*/  FFMA R19, R142, UR45, R19 ;  /* 0x0000002d8e137c23 */ /* 0x000fe20008000013 */
[----:B------:R-:W-:Y:S02]  /*a170*/  F2FP.SATFINITE.E4M3.F32.PACK_AB_MERGE_C R24, R25, R24, R26 ;  /* 0x000000181918723e */ /* 0x000fe4000480701a */
[----:B------:R-:W-:Y:S02]  /*a180*/  F2FP.SATFINITE.E4M3.F32.PACK_AB_MERGE_C R25, R29, R28, R30 ;  /* 0x0000001c1d19723e */ /* 0x000fe4000480701e */
[----:B------:R-:W-:Y:S02]  /*a190*/  F2FP.SATFINITE.E4M3.F32.PACK_AB_MERGE_C R43, R55, R54, RZ ;  /* 0x00000036372b723e */ /* 0x000fe400048070ff */
[----:B------:R-:W-:Y:S02]  /*a1a0*/  F2FP.SATFINITE.E4M3.F32.PACK_AB_MERGE_C R34, R35, R34, RZ ;  /* 0x000000222322723e */ /* 0x000fe400048070ff */
[----:B------:R-:W-:Y:S02]  /*a1b0*/  F2FP.SATFINITE.E4M3.F32.PACK_AB_MERGE_C R27, R39, R38, RZ ;  /* 0x00000026271b723e */ /* 0x000fe400048070ff */
[----:B------:R-:W-:Y:S02]  /*a1c0*/  F2FP.SATFINITE.E4M3.F32.PACK_AB_MERGE_C R20, R7, R6, RZ ;  /* 0x000000060714723e */ /* 0x000fe400048070ff */
[----:B------:R-:W-:Y:S02]  /*a1d0*/  F2FP.SATFINITE.E4M3.F32.PACK_AB_MERGE_C R21, R11, R10, RZ ;  /* 0x0000000a0b15723e */ /* 0x000fe400048070ff */
[----:B------:R-:W-:Y:S02]  /*a1e0*/  F2FP.SATFINITE.E4M3.F32.PACK_AB_MERGE_C R28, R15, R14, RZ ;  /* 0x0000000e0f1c723e */ /* 0x000fe400048070ff */
[----:B------:R-:W-:Y:S02]  /*a1f0*/  F2FP.SATFINITE.E4M3.F32.PACK_AB_MERGE_C R18, R19, R18, RZ ;  /* 0x000000121312723e */ /* 0x000fe400048070ff */
[----:B------:R-:W-:Y:S02]  /*a200*/  F2FP.SATFINITE.E4M3.F32.PACK_AB_MERGE_C R43, R53, R52, R43 ;  /* 0x00000034352b723e */ /* 0x000fe4000480702b */
[----:B------:R-:W-:Y:S02]  /*a210*/  F2FP.SATFINITE.E4M3.F32.PACK_AB_MERGE_C R26, R33, R32, R34 ;  /* 0x00000020211a723e */ /* 0x000fe40004807022 */
[----:B------:R-:W-:Y:S01]  /*a220*/  F2FP.SATFINITE.E4M3.F32.PACK_AB_MERGE_C R27, R37, R36, R27 ;  /* 0x00000024251b723e */ /* 0x000fe2000480701b */
[----:B------:R1:W-:Y:S01]  /*a230*/  STS.128 [R146+UR6+0x9900], R40 ;  /* 0x0099002892007988 */ /* 0x0003e20008000c06 */
[----:B------:R-:W-:Y:S02]  /*a240*/  F2FP.SATFINITE.E4M3.F32.PACK_AB_MERGE_C R20, R3, R0, R20 ;  /* 0x000000000314723e */ /* 0x000fe40004807014 */
[----:B------:R-:W-:Y:S02]  /*a250*/  F2FP.SATFINITE.E4M3.F32.PACK_AB_MERGE_C R21, R5, R4, R21 ;  /* 0x000000040515723e */ /* 0x000fe40004807015 */
[----:B------:R-:W-:Y:S02]  /*a260*/  F2FP.SATFINITE.E4M3.F32.PACK_AB_MERGE_C R22, R9, R8, R28 ;  /* 0x000000080916723e */ /* 0x000fe4000480701c */
[----:B------:R-:W-:Y:S01]  /*a270*/  F2FP.SATFINITE.E4M3.F32.PACK_AB_MERGE_C R23, R13, R12, R18 ;  /* 0x0000000c0d17723e */ /* 0x000fe20004807012 */
[----:B------:R1:W-:Y:S08]  /*a280*/  STS.128 [R146+UR6+0xa100], R24 ;  /* 0x00a1001892007988 */ /* 0x0003f00008000c06 */
[----:B------:R1:W-:Y:S01]  /*a290*/  STS.128 [R146+UR6+0xa900], R20 ;  /* 0x00a9001492007988 */ /* 0x0003e20008000c06 */
[----:B------:R-:W-:Y:S01]  /*a2a0*/  @!PT LDS RZ, [RZ] ;  /* 0x00000000fffff984 */ /* 0x000fe20000000800 */
[----:B------:R-:W-:Y:S01]  /*a2b0*/  @!PT LDS RZ, [RZ] ;  /* 0x00000000fffff984 */ /* 0x000fe20000000800 */
[----:B------:R-:W-:Y:S01]  /*a2c0*/  @!PT LDS RZ, [RZ] ;  /* 0x00000000fffff984 */ /* 0x000fe20000000800 */
[----:B------:R-:W-:Y:S01]  /*a2d0*/  @!PT LDS RZ, [RZ] ;  /* 0x00000000fffff984 */ /* 0x000fe20000000800 */
[----:B------:R2:W-:Y:S07]  /*a2e0*/  MEMBAR.ALL.CTA ;  /* 0x0000000000007992 */ /* 0x0005ee0000008000 */
[----:B--2---:R-:W2:Y:S02]  /*a2f0*/  FENCE.VIEW.ASYNC.S ;  /* 0x00000000000073c6 */ /* 0x004ea40000000000 */
[----:B--2---:R-:W-:Y:S06]  /*a300*/  BAR.SYNC.DEFER_BLOCKING 0x1, 0x80 ;  /* 0x0042000000007b1d */ /* 0x004fec0000010000 */
[----:B------:R-:W-:Y:S05]  /*a310*/  @P0 BRA `(.L_x_97) ;  /* 0x0000000000f80947 */ /* 0x000fea0003800000 */
[----:B------:R-:W2:Y:S01]  /*a320*/  LDL.LU R161, [R1+0x50] ;  /* 0x0000500001a17983 */ /* 0x000ea20000300800 */
[----:B------:R-:W3:Y:S01]  /*a330*/  LDCU.64 UR70, c[0x0][0x348] ;  /* 0x00006900ff4677ac */ /* 0x000ee20008000a00 */
[----:B------:R-:W-:Y:S02]  /*a340*/  UIMAD UR21, UR62, 0xb0, URZ ;  /* 0x000000b03e1578a4 */ /* 0x000fe4000f8e02ff */
[----:B------:R-:W-:Y:S01]  /*a350*/  USHF.L.U32 UR22, UR63, 0x7, URZ ;  /* 0x000000073f167899 */ /* 0x000fe200080006ff */
[----:B------:R-:W-:Y:S01]  /*a360*/  UMOV UR23, UR36 ;  /* 0x0000002400177c82 */ /* 0x000fe20008000000 */
[----:B------:R-:W-:Y:S01]  /*a370*/  UIADD3 UR17, UPT, UPT, UR21, 0x10, URZ ;  /* 0x0000001015117890 */ /* 0x000fe2000fffe0ff */
[----:B------:R-:W-:Y:S01]  /*a380*/  UMOV UR19, UR36 ;  /* 0x0000002400137c82 */ /* 0x000fe20008000000 */
[----:B------:R-:W-:Y:S03]  /*a390*/  UIADD3 UR13, UPT, UPT, UR21, 0x20, URZ ;  /* 0x00000020150d7890 */ /* 0x000fe6000fffe0ff */
[----:B------:R-:W-:Y:S01]  /*a3a0*/  UMOV UR18, UR22 ;  /* 0x0000001600127c82 */ /* 0x000fe20008000000 */
[----:B------:R-:W-:Y:S01]  /*a3b0*/  UMOV UR15, UR36 ;  /* 0x00000024000f7c82 */ /* 0x000fe20008000000 */
[----:B------:R-:W-:Y:S01]  /*a3c0*/  UMOV UR14, UR22 ;  /* 0x00000016000e7c82 */ /* 0x000fe20008000000 */
[----:B------:R-:W-:Y:S01]  /*a3d0*/  UIADD3 UR9, UPT, UPT, UR21, 0x30, URZ ;  /* 0x0000003015097890 */ /* 0x000fe2000fffe0ff */
[----:B------:R-:W-:Y:S01]  /*a3e0*/  UMOV UR11, UR36 ;  /* 0x00000024000b7c82 */ /* 0x000fe20008000000 */
[----:B------:R-:W-:Y:S01]  /*a3f0*/  UMOV UR10, UR22 ;  /* 0x00000016000a7c82 */ /* 0x000fe20008000000 */
[----:B------:R-:W-:Y:S01]  /*a400*/  UMOV UR7, UR36 ;  /* 0x0000002400077c82 */ /* 0x000fe20008000000 */
[----:B------:R-:W-:Y:S01]  /*a410*/  UMOV UR6, UR22 ;  /* 0x0000001600067c82 */ /* 0x000fe20008000000 */
[----:B------:R-:W-:Y:S01]  /*a420*/  UIADD3 UR25, UPT, UPT, UR21, 0x50, URZ ;  /* 0x0000005015197890 */ /* 0x000fe2000fffe0ff */
        /* <DEDUP_REMOVED lines=11> */
[----:B------:R-:W-:Y:S02]  /*a4e0*/  UIADD3 UR69, UPT, UPT, UR21, 0x90, URZ ;  /* 0x0000009015457890 */ /* 0x000fe4000fffe0ff */
[----:B------:R-:W-:Y:S01]  /*a4f0*/  UIADD3 UR73, UPT, UPT, UR21, 0xa0, URZ ;  /* 0x000000a015497890 */ /* 0x000fe2000fffe0ff */
[----:B------:R-:W-:Y:S01]  /*a500*/  UMOV UR75, UR36 ;  /* 0x00000024004b7c82 */ /* 0x000fe20008000000 */
[----:B------:R-:W-:Y:S01]  /*a510*/  UMOV UR74, UR22 ;  /* 0x00000016004a7c82 */ /* 0x000fe20008000000 */
[----:B--2---:R-:W-:Y:S01]  /*a520*/  R2UR UR5, R161 ;  /* 0x00000000a10572ca */ /* 0x004fe200000e0000 */
[----:B---3--:R-:W-:Y:S03]  /*a530*/  UIADD3 UR76, UP0, UPT, UR70, 0x680, URZ ;  /* 0x00000680464c7890 */ /* 0x008fe6000ff1e0ff */
[----:B------:R-:W-:Y:S01]  /*a540*/  UMOV UR70, UR22 ;  /* 0x0000001600467c82 */ /* 0x000fe20008000000 */
[----:B------:R-:W-:Y:S03]  /*a550*/  UIADD3.X UR77, UPT, UPT, URZ, UR71, URZ, UP0, !UPT ;  /* 0x00000047ff4d7290 */ /* 0x000fe600087fe4ff */
[----:B------:R-:W-:Y:S05]  /*a560*/  UMOV UR71, UR36 ;  /* 0x0000002400477c82 */ /* 0x000fea0008000000 */
[----:B------:R-:W-:Y:S02]  /*a570*/  UIADD3 UR20, UPT, UPT, UR5, 0x5900, URZ ;  /* 0x0000590005147890 */ /* 0x000fe4000fffe0ff */
[----:B------:R-:W-:Y:S02]  /*a580*/  UIADD3 UR16, UPT, UPT, UR5, 0x6100, URZ ;  /* 0x0000610005107890 */ /* 0x000fe4000fffe0ff */
[----:B------:R-:W-:Y:S02]  /*a590*/  UIADD3 UR12, UPT, UPT, UR5, 0x6900, URZ ;  /* 0x00006900050c7890 */ /* 0x000fe4000fffe0ff */
[----:B------:R-:W-:Y:S02]  /*a5a0*/  UIADD3 UR8, UPT, UPT, UR5, 0x7100, URZ ;  /* 0x0000710005087890 */ /* 0x000fe4000fffe0ff */
[----:B------:R-:W-:Y:S01]  /*a5b0*/  UIADD3 UR4, UPT, UPT, UR5, 0x7900, URZ ;  /* 0x0000790005047890 */ /* 0x000fe2000fffe0ff */
[----:B------:R2:W-:Y:S01]  /*a5c0*/  UTMASTG.3D [UR20], [UR76] ;  /* 0x000000144c0073b5 */ /* 0x0005e20008010000 */
[----:B------:R-:W-:Y:S02]  /*a5d0*/  UIADD3 UR24, UPT, UPT, UR5, 0x8100, URZ ;  /* 0x0000810005187890 */ /* 0x000fe4000fffe0ff */
[----:B------:R-:W-:Y:S02]  /*a5e0*/  UIADD3 UR28, UPT, UPT, UR5, 0x8900, URZ ;  /* 0x00008900051c7890 */ /* 0x000fe4000fffe0ff */
[----:B------:R-:W-:Y:S02]  /*a5f0*/  UIADD3 UR32, UPT, UPT, UR5, 0x9100, URZ ;  /* 0x0000910005207890 */ /* 0x000fe4000fffe0ff */
[----:B------:R-:W-:Y:S01]  /*a600*/  UIADD3 UR64, UPT, UPT, UR5, 0x9900, URZ ;  /* 0x0000990005407890 */ /* 0x000fe2000fffe0ff */
[----:B------:R2:W-:Y:S01]  /*a610*/  UTMASTG.3D [UR16], [UR76] ;  /* 0x000000104c0073b5 */ /* 0x0005e20008010000 */
[----:B------:R-:W-:Y:S02]  /*a620*/  UIADD3 UR68, UPT, UPT, UR5, 0xa100, URZ ;  /* 0x0000a10005447890 */ /* 0x000fe4000fffe0ff */
[----:B------:R-:W-:Y:S02]  /*a630*/  UIADD3 UR72, UPT, UPT, UR5, 0xa900, URZ ;  /* 0x0000a90005487890 */ /* 0x000fe4000fffe0ff */
[----:B------:R-:W-:Y:S01]  /*a640*/  UIADD3 UR5, UPT, UPT, UR21, 0x40, URZ ;  /* 0x0000004015057890 */ /* 0x000fe2000fffe0ff */
[----:B------:R2:W-:Y:S01]  /*a650*/  UTMASTG.3D [UR12], [UR76] ;  /* 0x0000000c4c0073b5 */ /* 0x0005e20008010000 */
[----:B------:R2:W-:Y:S07]  /*a660*/  UTMASTG.3D [UR8], [UR76] ;  /* 0x000000084c0073b5 */ /* 0x0005ee0008010000 */
[----:B------:R2:W-:Y:S01]  /*a670*/  UTMASTG.3D [UR4], [UR76] ;  /* 0x000000044c0073b5 */ /* 0x0005e20008010000 */
[----:B------:R2:W-:Y:S01]  /*a680*/  UTMASTG.3D [UR24], [UR76] ;  /* 0x000000184c0073b5 */ /* 0x0005e20008010000 */
[----:B------:R2:W-:Y:S01]  /*a690*/  UTMASTG.3D [UR28], [UR76] ;  /* 0x0000001c4c0073b5 */ /* 0x0005e20008010000 */
[----:B------:R2:W-:Y:S01]  /*a6a0*/  UTMASTG.3D [UR32], [UR76] ;  /* 0x000000204c0073b5 */ /* 0x0005e20008010000 */
[----:B------:R2:W-:Y:S01]  /*a6b0*/  UTMASTG.3D [UR64], [UR76] ;  /* 0x000000404c0073b5 */ /* 0x0005e20008010000 */
[----:B------:R2:W-:Y:S01]  /*a6c0*/  UTMASTG.3D [UR68], [UR76] ;  /* 0x000000444c0073b5 */ /* 0x0005e20008010000 */
[----:B------:R2:W-:Y:S01]  /*a6d0*/  UTMASTG.3D [UR72], [UR76] ;  /* 0x000000484c0073b5 */ /* 0x0005e20008010000 */
[----:B------:R0:W-:Y:S01]  /*a6e0*/  UTMACMDFLUSH ;  /* 0x00000000000079b7 */ /* 0x0001e20000000000 */
[----:B--2---:R-:W-:Y:S04]  /*a6f0*/  DEPBAR.LE SB0, 0x0 ;  /* 0x000080000000791a */ /* 0x004fe80000000000 */
.L_x_97:
[----:B------:R-:W-:Y:S05]  /*a700*/  BSYNC.RECONVERGENT B0 ;  /* 0x0000000000007941 */ /* 0x000fea0003800200 */
.L_x_96:
[----:B------:R-:W2:Y:S01]  /*a710*/  LDL.LU R7, [R1+0x6c] ;  /* 0x00006c0001077983 */ /* 0x000ea20000300800 */
[----:B------:R-:W-:Y:S02]  /*a720*/  UIADD3 UR62, UPT, UPT, UR42, UR46, URZ ;  /* 0x0000002e2a3e7290 */ /* 0x000fe4000fffe0ff */
[----:B------:R-:W-:Y:S01]  /*a730*/  UIADD3 UR63, UPT, UPT, UR43, UR47, URZ ;  /* 0x0000002f2b3f7290 */ /* 0x000fe2000fffe0ff */
[----:B------:R-:W3:Y:S04]  /*a740*/  LDL.LU R6, [R1+0x58] ;  /* 0x0000580001067983 */ /* 0x000ee80000300800 */
[----:B------:R-:W4:Y:S04]  /*a750*/  LDL.LU R5, [R1+0x64] ;  /* 0x0000640001057983 */ /* 0x000f280000300800 */
[----:B------:R-:W4:Y:S04]  /*a760*/  LDL.LU R4, [R1+0x68] ;  /* 0x0000680001047983 */ /* 0x000f280000300800 */
[----:B------:R-:W2:Y:S01]  /*a770*/  LDL R3, [R1+0x5c] ;  /* 0x00005c0001037983 */ /* 0x000ea20000100800 */
[----:B------:R-:W-:Y:S01]  /*a780*/  BAR.SYNC.DEFER_BLOCKING 0x1, 0x80 ;  /* 0x0042000000007b1d */ /* 0x000fe20000010000 */
[----:B--2---:R-:W-:Y:S02]  /*a790*/  R2UR UR36, R3 ;  /* 0x00000000032472ca */ /* 0x004fe400000e0000 */
[----:B------:R-:W-:Y:S02]  /*a7a0*/  R2UR UR4, R7 ;  /* 0x00000000070472ca */ /* 0x000fe400000e0000 */
[----:B---3--:R-:W-:Y:S02]  /*a7b0*/  R2UR UR5, R6 ;  /* 0x00000000060572ca */ /* 0x008fe400000e0000 */
[----:B----4-:R-:W-:Y:S02]  /*a7c0*/  R2UR UR8, R5 ;  /* 0x00000000050872ca */ /* 0x010fe400000e0000 */
[----:B------:R-:W-:Y:S07]  /*a7d0*/  R2UR UR7, R4 ;  /* 0x00000000040772ca */ /* 0x000fee00000e0000 */
[----:B------:R-:W-:Y:S02]  /*a7e0*/  UISETP.NE.AND UP2, UPT, UR4, URZ, UPT ;  /* 0x000000ff0400728c */ /* 0x000fe4000bf45270 */
[----:B------:R-:W-:Y:S02]  /*a7f0*/  UIADD3 UR4, UPT, UPT, UR44, 0x1, URZ ;  /* 0x000000012c047890 */ /* 0x000fe4000fffe0ff */
[----:B------:R-:W-:Y:S02]  /*a800*/  UISETP.NE.AND UP0, UPT, UR5, 0x2, UPT ;  /* 0x000000020500788c */ /* 0x000fe4000bf05270 */
[----:B------:R-:W-:Y:S02]  /*a810*/  UISETP.NE.AND UP1, UPT, UR4, 0x2, UPT ;  /* 0x000000020400788c */ /* 0x000fe4000bf25270 */
[----:B------:R-:W-:Y:S02]  /*a820*/  USEL UR6, URZ, 0x1, UP0 ;  /* 0x00000001ff067887 */ /* 0x000fe40008000000 */
[----:B------:R-:W-:Y:S02]  /*a830*/  USEL UR16, UR5, URZ, UP0 ;  /* 0x000000ff05107287 */ /* 0x000fe40008000000 */
[----:B------:R-:W-:Y:S02]  /*a840*/  USEL UR5, URZ, 0x1, UP1 ;  /* 0x00000001ff057887 */ /* 0x000fe40008800000 */
[----:B------:R-:W-:Y:S02]  /*a850*/  ULOP3.LUT UR8, UR8, UR6, URZ, 0x3c, !UPT ;  /* 0x0000000608087292 */ /* 0x000fe4000f8e3cff */
[----:B------:R-:W-:Y:S02]  /*a860*/  ULOP3.LUT UR7, UR7, UR5, URZ, 0x3c, !UPT ;  /* 0x0000000507077292 */ /* 0x000fe4000f8e3cff */
[----:B------:R-:W-:Y:S02]  /*a870*/  USEL UR44, UR4, URZ, UP1 ;  /* 0x000000ff042c7287 */ /* 0x000fe40008800000 */
[----:B------:R-:W-:Y:S02]  /*a880*/  IMAD.U32 R4, RZ, RZ, UR8 ;  /* 0x00000008ff047e24 */ /* 0x000fe4000f8e00ff */
[----:B------:R-:W-:Y:S03]  /*a890*/  IMAD.U32 R3, RZ, RZ, UR7 ;  /* 0x00000007ff037e24 */ /* 0x000fe6000f8e00ff */
[----:B------:R3:W-:Y:S04]  /*a8a0*/  STL [R1+0x64], R4 ;  /* 0x0000640401007387 */ /* 0x0007e80000100800 */
[----:B------:R3:W-:Y:S01]  /*a8b0*/  STL [R1+0x68], R3 ;  /* 0x0000680301007387 */ /* 0x0007e20000100800 */
[----:B------:R-:W-:Y:S05]  /*a8c0*/  BRA.U UP2, `(.L_x_98) ;  /* 0xffffffa102487547 */ /* 0x000fea000b83ffff */
[----:B------:R-:W-:Y:S05]  /*a8d0*/  EXIT ;  /* 0x000000000000794d */ /* 0x000fea0003800000 */
.L_x_19:
[----:B--2---:R2:W3:Y:S02]  /*a8e0*/  SYNCS.PHASECHK.TRANS64.TRYWAIT P0, [R3+URZ+0xb0], R2 ;  /* 0x0000b002030075a7 */ /* 0x0044e400080011ff */
[----:B---3--:R-:W-:Y:S05]  /*a8f0*/  @!P0 NANOSLEEP.SYNCS 0x989680 ;  /* 0x009896800000895d */ /* 0x008fea0003900000 */
[----:B------:R-:W3:Y:S02]  /*a900*/  @!P0 SYNCS.PHASECHK.TRANS64 P0, [R3+URZ+0xb0], R2 ;  /* 0x0000b002030085a7 */ /* 0x000ee400080010ff */
[----:B---3--:R-:W-:Y:S05]  /*a910*/  @!P0 BRA `(.L_x_19) ;  /* 0xfffffffc00f08947 */ /* 0x008fea000383ffff */
[----:B------:R-:W-:Y:S05]  /*a920*/  BRA `(.L_x_99) ;  /* 0xffffff6c003c7947 */ /* 0x000fea000383ffff */
.L_x_22:
[----:B-1----:R-:W-:Y:S07]  /*a930*/  MOV R0, UR33 ;  /* 0x0000002100007c02 */ /* 0x002fee0008000f00 */
.L_x_100:
[----:B-1----:R1:W2:Y:S02]  /*a940*/  SYNCS.PHASECHK.TRANS64.TRYWAIT P0, [R0+URZ+0x20], R3 ;  /* 0x00002003000075a7 */ /* 0x0022a400080011ff */
[----:B--2---:R-:W-:Y:S05]  /*a950*/  @!P0 NANOSLEEP.SYNCS 0x989680 ;  /* 0x009896800000895d */ /* 0x004fea0003900000 */
[----:B------:R-:W2:Y:S02]  /*a960*/  @!P0 SYNCS.PHASECHK.TRANS64 P0, [R0+URZ+0x20], R3 ;  /* 0x00002003000085a7 */ /* 0x000ea400080010ff */
[----:B--2---:R-:W-:Y:S05]  /*a970*/  @!P0 BRA `(.L_x_100) ;  /* 0xfffffffc00f08947 */ /* 0x004fea000383ffff */
[----:B------:R-:W-:Y:S05]  /*a980*/  BRA `(.L_x_21) ;  /* 0xffffff6c00847947 */ /* 0x000fea000383ffff */
.L_x_28:
[----:B-1----:R-:W-:Y:S07]  /*a990*/  MOV R0, UR17 ;  /* 0x0000001100007c02 */ /* 0x002fee0008000f00 */
.L_x_101:
[----:B-1----:R1:W2:Y:S02]  /*a9a0*/  SYNCS.PHASECHK.TRANS64.TRYWAIT P0, [R0+URZ+0x20], R3 ;  /* 0x00002003000075a7 */ /* 0x0022a400080011ff */
[----:B--2---:R-:W-:Y:S05]  /*a9b0*/  @!P0 NANOSLEEP.SYNCS 0x989680 ;  /* 0x009896800000895d */ /* 0x004fea0003900000 */
[----:B------:R-:W2:Y:S02]  /*a9c0*/  @!P0 SYNCS.PHASECHK.TRANS64 P0, [R0+URZ+0x20], R3 ;  /* 0x00002003000085a7 */ /* 0x000ea400080010ff */
[----:B--2---:R-:W-:Y:S05]  /*a9d0*/  @!P0 BRA `(.L_x_101) ;  /* 0xfffffffc00f08947 */ /* 0x004fea000383ffff */
[----:B------:R-:W-:Y:S05]  /*a9e0*/  BRA `(.L_x_27) ;  /* 0xffffff70002c7947 */ /* 0x000fea000383ffff */
.L_x_32:
[----:B-1----:R1:W2:Y:S02]  /*a9f0*/  SYNCS.PHASECHK.TRANS64.TRYWAIT P0, [R3+URZ+0x60], R0 ;  /* 0x00006000030075a7 */ /* 0x0022a400080011ff */
[----:B--2---:R-:W-:Y:S05]  /*aa00*/  @!P0 NANOSLEEP.SYNCS 0x989680 ;  /* 0x009896800000895d */ /* 0x004fea0003900000 */
[----:B------:R-:W2:Y:S02]  /*aa10*/  @!P0 SYNCS.PHASECHK.TRANS64 P0, [R3+URZ+0x60], R0 ;  /* 0x00006000030085a7 */ /* 0x000ea400080010ff */
[----:B--2---:R-:W-:Y:S05]  /*aa20*/  @!P0 BRA `(.L_x_32) ;  /* 0xfffffffc00f08947 */ /* 0x004fea000383ffff */
[----:B------:R-:W-:Y:S05]  /*aa30*/  BRA `(.L_x_102) ;  /* 0xffffff7000bc7947 */ /* 0x000fea000383ffff */
.L_x_36:
[----:B-1----:R-:W-:-:S07]  /*aa40*/  MOV R0, UR5 ;  /* 0x0000000500007c02 */ /* 0x002fce0008000f00 */
.L_x_103:
[----:B-1----:R1:W2:Y:S02]  /*aa50*/  SYNCS.PHASECHK.TRANS64.TRYWAIT P0, [R0+URZ], R3 ;  /* 0x00000003000075a7 */ /* 0x0022a400080011ff */
[----:B--2---:R-:W-:Y:S05]  /*aa60*/  @!P0 NANOSLEEP.SYNCS 0x989680 ;  /* 0x009896800000895d */ /* 0x004fea0003900000 */
[----:B------:R-:W2:Y:S02]  /*aa70*/  @!P0 SYNCS.PHASECHK.TRANS64 P0, [R0+URZ], R3 ;  /* 0x00000003000085a7 */ /* 0x000ea400080010ff */
[----:B--2---:R-:W-:Y:S05]  /*aa80*/  @!P0 BRA `(.L_x_103) ;  /* 0xfffffffc00f08947 */ /* 0x004fea000383ffff */
[----:B------:R-:W-:Y:S05]  /*aa90*/  BRA `(.L_x_104) ;  /* 0xffffff7800447947 */ /* 0x000fea000383ffff */
.L_x_37:
[----:B------:R-:W-:-:S07]  /*aaa0*/  MOV R0, UR5 ;  /* 0x0000000500007c02 */ /* 0x000fce0008000f00 */
.L_x_105:
[----:B-1----:R1:W2:Y:S02]  /*aab0*/  SYNCS.PHASECHK.TRANS64.TRYWAIT P0, [R0+URZ], R3 ;  /* 0x00000003000075a7 */ /* 0x0022a400080011ff */
[----:B--2---:R-:W-:Y:S05]  /*aac0*/  @!P0 NANOSLEEP.SYNCS 0x989680 ;  /* 0x009896800000895d */ /* 0x004fea0003900000 */
[----:B------:R-:W2:Y:S02]  /*aad0*/  @!P0 SYNCS.PHASECHK.TRANS64 P0, [R0+URZ], R3 ;  /* 0x00000003000085a7 */ /* 0x000ea400080010ff */
[----:B--2---:R-:W-:Y:S05]  /*aae0*/  @!P0 BRA `(.L_x_105) ;  /* 0xfffffffc00f08947 */ /* 0x004fea000383ffff */
[----:B------:R-:W-:Y:S05]  /*aaf0*/  BRA `(.L_x_106) ;  /* 0xffffff7800507947 */ /* 0x000fea000383ffff */
.L_x_38:
[----:B------:R-:W-:-:S07]  /*ab00*/  MOV R0, UR5 ;  /* 0x0000000500007c02 */ /* 0x000fce0008000f00 */
.L_x_107:
[----:B-1----:R1:W2:Y:S02]  /*ab10*/  SYNCS.PHASECHK.TRANS64.TRYWAIT P0, [R0+URZ], R3 ;  /* 0x00000003000075a7 */ /* 0x0022a400080011ff */
[----:B--2---:R-:W-:Y:S05]  /*ab20*/  @!P0 NANOSLEEP.SYNCS 0x989680 ;  /* 0x009896800000895d */ /* 0x004fea0003900000 */
[----:B------:R-:W2:Y:S02]  /*ab30*/  @!P0 SYNCS.PHASECHK.TRANS64 P0, [R0+URZ], R3 ;  /* 0x00000003000085a7 */ /* 0x000ea400080010ff */
[----:B--2---:R-:W-:Y:S05]  /*ab40*/  @!P0 BRA `(.L_x_107) ;  /* 0xfffffffc00f08947 */ /* 0x004fea000383ffff */
[----:B------:R-:W-:Y:S05]  /*ab50*/  BRA `(.L_x_108) ;  /* 0xffffff78005c7947 */ /* 0x000fea000383ffff */
.L_x_41:
[----:B--2---:R2:W3:Y:S02]  /*ab60*/  SYNCS.PHASECHK.TRANS64.TRYWAIT P0, [R2+URZ+0xa0], R5 ;  /* 0x0000a005020075a7 */ /* 0x0044e400080011ff */
[----:B---3--:R-:W-:Y:S05]  /*ab70*/  @!P0 NANOSLEEP.SYNCS 0x989680 ;  /* 0x009896800000895d */ /* 0x008fea0003900000 */
[----:B------:R-:W3:Y:S02]  /*ab80*/  @!P0 SYNCS.PHASECHK.TRANS64 P0, [R2+URZ+0xa0], R5 ;  /* 0x0000a005020085a7 */ /* 0x000ee400080010ff */
[----:B---3--:R-:W-:Y:S05]  /*ab90*/  @!P0 BRA `(.L_x_41) ;  /* 0xfffffffc00f08947 */ /* 0x008fea000383ffff */
[----:B------:R-:W-:Y:S05]  /*aba0*/  BRA `(.L_x_109) ;  /* 0xffffff7800b87947 */ /* 0x000fea000383ffff */
.L_x_42:
[----:B------:R-:W-:-:S07]  /*abb0*/  MOV R2, UR5 ;  /* 0x0000000500027c02 */ /* 0x000fce0008000f00 */
.L_x_110:
[----:B--2---:R2:W3:Y:S02]  /*abc0*/  SYNCS.PHASECHK.TRANS64.TRYWAIT P0, [R2+URZ+0x70], R5 ;  /* 0x00007005020075a7 */ /* 0x0044e400080011ff */
[----:B---3--:R-:W-:Y:S05]  /*abd0*/  @!P0 NANOSLEEP.SYNCS 0x989680 ;  /* 0x009896800000895d */ /* 0x008fea0003900000 */
[----:B------:R-:W3:Y:S02]  /*abe0*/  @!P0 SYNCS.PHASECHK.TRANS64 P0, [R2+URZ+0x70], R5 ;  /* 0x00007005020085a7 */ /* 0x000ee400080010ff */
[----:B---3--:R-:W-:Y:S05]  /*abf0*/  @!P0 BRA `(.L_x_110) ;  /* 0xfffffffc00f08947 */ /* 0x008fea000383ffff */
[----:B------:R-:W-:Y:S05]  /*ac00*/  BRA `(.L_x_111) ;  /* 0xffffff7800c87947 */ /* 0x000fea000383ffff */
.L_x_43:
[----:B--2---:R2:W3:Y:S02]  /*ac10*/  SYNCS.PHASECHK.TRANS64.TRYWAIT P1, [R2+URZ+0x60], R5 ;  /* 0x00006005020075a7 */ /* 0x0044e400080211ff */
[----:B---3--:R-:W-:Y:S05]  /*ac20*/  @!P1 NANOSLEEP.SYNCS 0x989680 ;  /* 0x009896800000995d */ /* 0x008fea0003900000 */
[----:B------:R-:W3:Y:S02]  /*ac30*/  @!P1 SYNCS.PHASECHK.TRANS64 P1, [R2+URZ+0x60], R5 ;  /* 0x00006005020095a7 */ /* 0x000ee400080210ff */
[----:B---3--:R-:W-:Y:S05]  /*ac40*/  @!P1 BRA `(.L_x_43) ;  /* 0xfffffffc00f09947 */ /* 0x008fea000383ffff */
[----:B------:R-:W-:Y:S05]  /*ac50*/  BRA `(.L_x_112) ;  /* 0xffffff7800f87947 */ /* 0x000fea000383ffff */
.L_x_46:
[----:B------:R-:W-:-:S07]  /*ac60*/  MOV R0, UR5 ;  /* 0x0000000500007c02 */ /* 0x000fce0008000f00 */
.L_x_113:
[----:B--2---:R2:W3:Y:S02]  /*ac70*/  SYNCS.PHASECHK.TRANS64.TRYWAIT P0, [R0+URZ+0x70], R3 ;  /* 0x00007003000075a7 */ /* 0x0044e400080011ff */
[----:B---3--:R-:W-:Y:S05]  /*ac80*/  @!P0 NANOSLEEP.SYNCS 0x989680 ;  /* 0x009896800000895d */ /* 0x008fea0003900000 */
[----:B------:R-:W3:Y:S02]  /*ac90*/  @!P0 SYNCS.PHASECHK.TRANS64 P0, [R0+URZ+0x70], R3 ;  /* 0x00007003000085a7 */ /* 0x000ee400080010ff */
[----:B---3--:R-:W-:Y:S05]  /*aca0*/  @!P0 BRA `(.L_x_113) ;  /* 0xfffffffc00f08947 */ /* 0x008fea000383ffff */
[----:B------:R-:W-:Y:S05]  /*acb0*/  BRA `(.L_x_45) ;  /* 0xffffff7c004c7947 */ /* 0x000fea000383ffff */
.L_x_53:
[----:B-1----:R1:W2:Y:S02]  /*acc0*/  SYNCS.PHASECHK.TRANS64.TRYWAIT P1, [R0+URZ+0x60], R5 ;  /* 0x00006005000075a7 */ /* 0x0022a400080211ff */
[----:B--2---:R-:W-:Y:S05]  /*acd0*/  @!P1 NANOSLEEP.SYNCS 0x989680 ;  /* 0x009896800000995d */ /* 0x004fea0003900000 */
[----:B------:R-:W2:Y:S02]  /*ace0*/  @!P1 SYNCS.PHASECHK.TRANS64 P1, [R0+URZ+0x60], R5 ;  /* 0x00006005000095a7 */ /* 0x000ea400080210ff */
[----:B--2---:R-:W-:Y:S05]  /*acf0*/  @!P1 BRA `(.L_x_53) ;  /* 0xfffffffc00f09947 */ /* 0x004fea000383ffff */
[----:B------:R-:W-:Y:S05]  /*ad00*/  BRA `(.L_x_114) ;  /* 0xffffff8000bc7947 */ /* 0x000fea000383ffff */
.L_x_54:
[----:B------:R-:W-:-:S07]  /*ad10*/  MOV R3, UR14 ;  /* 0x0000000e00037c02 */ /* 0x000fce0008000f00 */
.L_x_115:
[----:B-1----:R1:W2:Y:S02]  /*ad20*/  SYNCS.PHASECHK.TRANS64.TRYWAIT P0, [R3+URZ+0x90], R0 ;  /* 0x00009000030075a7 */ /* 0x0022a400080011ff */
[----:B--2---:R-:W-:Y:S05]  /*ad30*/  @!P0 NANOSLEEP.SYNCS 0x989680 ;  /* 0x009896800000895d */ /* 0x004fea0003900000 */
[----:B------:R-:W2:Y:S02]  /*ad40*/  @!P0 SYNCS.PHASECHK.TRANS64 P0, [R3+URZ+0x90], R0 ;  /* 0x00009000030085a7 */ /* 0x000ea400080010ff */
[----:B--2---:R-:W-:Y:S05]  /*ad50*/  @!P0 BRA `(.L_x_115) ;  /* 0xfffffffc00f08947 */ /* 0x004fea000383ffff */
[----:B------:R-:W-:Y:S05]  /*ad60*/  BRA `(.L_x_116) ;  /* 0xffffff8000f07947 */ /* 0x000fea000383ffff */
.L_x_57:
[----:B------:R-:W-:Y:S07]  /*ad70*/  MOV R0, UR7 ;  /* 0x0000000700007c02 */ /* 0x000fee0008000f00 */
.L_x_117:
[----:B-1----:R1:W2:Y:S02]  /*ad80*/  SYNCS.PHASECHK.TRANS64.TRYWAIT P0, [R0+URZ], R3 ;  /* 0x00000003000075a7 */ /* 0x0022a400080011ff */
[----:B--2---:R-:W-:Y:S05]  /*ad90*/  @!P0 NANOSLEEP.SYNCS 0x989680 ;  /* 0x009896800000895d */ /* 0x004fea0003900000 */
[----:B------:R-:W2:Y:S02]  /*ada0*/  @!P0 SYNCS.PHASECHK.TRANS64 P0, [R0+URZ], R3 ;  /* 0x00000003000085a7 */ /* 0x000ea400080010ff */
[----:B--2---:R-:W-:Y:S05]  /*adb0*/  @!P0 BRA `(.L_x_117) ;  /* 0xfffffffc00f08947 */ /* 0x004fea000383ffff */
[----:B------:R-:W-:Y:S05]  /*adc0*/  BRA `(.L_x_56) ;  /* 0xffffff84000c7947 */ /* 0x000fea000383ffff */
.L_x_60:
[----:B------:R-:W-:-:S07]  /*add0*/  MOV R0, UR5 ;  /* 0x0000000500007c02 */ /* 0x000fce0008000f00 */
.L_x_118:
[----:B--2---:R2:W3:Y:S02]  /*ade0*/  SYNCS.PHASECHK.TRANS64.TRYWAIT P0, [R0+URZ], R3 ;  /* 0x00000003000075a7 */ /* 0x0044e400080011ff */
[----:B---3--:R-:W-:Y:S05]  /*adf0*/  @!P0 NANOSLEEP.SYNCS 0x989680 ;  /* 0x009896800000895d */ /* 0x008fea0003900000 */
[----:B------:R-:W3:Y:S02]  /*ae00*/  @!P0 SYNCS.PHASECHK.TRANS64 P0, [R0+URZ], R3 ;  /* 0x00000003000085a7 */ /* 0x000ee400080010ff */
[----:B---3--:R-:W-:Y:S05]  /*ae10*/  @!P0 BRA `(.L_x_118) ;  /* 0xfffffffc00f08947 */ /* 0x008fea000383ffff */
[----:B------:R-:W-:Y:S05]  /*ae20*/  BRA `(.L_x_119) ;  /* 0xffffff8400ec7947 */ /* 0x000fea000383ffff */
.L_x_61:
[----:B------:R-:W-:-:S07]  /*ae30*/  MOV R0, UR6 ;  /* 0x0000000600007c02 */ /* 0x000fce0008000f00 */
.L_x_120:
[----:B--2---:R2:W3:Y:S02]  /*ae40*/  SYNCS.PHASECHK.TRANS64.TRYWAIT P0, [R0+URZ], R3 ;  /* 0x00000003000075a7 */ /* 0x0044e400080011ff */
[----:B---3--:R-:W-:Y:S05]  /*ae50*/  @!P0 NANOSLEEP.SYNCS 0x989680 ;  /* 0x009896800000895d */ /* 0x008fea0003900000 */
[----:B------:R-:W3:Y:S02]  /*ae60*/  @!P0 SYNCS.PHASECHK.TRANS64 P0, [R0+URZ], R3 ;  /* 0x00000003000085a7 */ /* 0x000ee400080010ff */
[----:B---3--:R-:W-:Y:S05]  /*ae70*/  @!P0 BRA `(.L_x_120) ;  /* 0xfffffffc00f08947 */ /* 0x008fea000383ffff */
[----:B------:R-:W-:Y:S05]  /*ae80*/  BRA `(.L_x_121) ;  /* 0xffffff8400f87947 */ /* 0x000fea000383ffff */
.L_x_66:
[----:B---3--:R3:W4:Y:S02]  /*ae90*/  SYNCS.PHASECHK.TRANS64.TRYWAIT P0, [R3+URZ+0x60], R0 ;  /* 0x00006000030075a7 */ /* 0x00872400080011ff */
[----:B----4-:R-:W-:Y:S05]  /*aea0*/  @!P0 NANOSLEEP.SYNCS 0x989680 ;  /* 0x009896800000895d */ /* 0x010fea0003900000 */
[----:B------:R-:W4:Y:S02]  /*aeb0*/  @!P0 SYNCS.PHASECHK.TRANS64 P0, [R3+URZ+0x60], R0 ;  /* 0x00006000030085a7 */ /* 0x000f2400080010ff */
[----:B----4-:R-:W-:Y:S05]  /*aec0*/  @!P0 BRA `(.L_x_66) ;  /* 0xfffffffc00f08947 */ /* 0x010fea000383ffff */
[----:B------:R-:W-:Y:S05]  /*aed0*/  BRA `(.L_x_122) ;  /* 0xffffff8c00147947 */ /* 0x000fea000383ffff */
.L_x_69:
[----:B------:R-:W-:Y:S07]  /*aee0*/  MOV R0, UR31 ;  /* 0x0000001f00007c02 */ /* 0x000fee0008000f00 */
.L_x_123:
[----:B---3--:R3:W4:Y:S02]  /*aef0*/  SYNCS.PHASECHK.TRANS64.TRYWAIT P1, [R0+URZ+0x58], R3 ;  /* 0x00005803000075a7 */ /* 0x00872400080211ff */
[----:B----4-:R-:W-:Y:S05]  /*af00*/  @!P1 NANOSLEEP.SYNCS 0x989680 ;  /* 0x009896800000995d */ /* 0x010fea0003900000 */
[----:B------:R-:W4:Y:S02]  /*af10*/  @!P1 SYNCS.PHASECHK.TRANS64 P1, [R0+URZ+0x58], R3 ;  /* 0x00005803000095a7 */ /* 0x000f2400080210ff */
[----:B----4-:R-:W-:Y:S05]  /*af20*/  @!P1 BRA `(.L_x_123) ;  /* 0xfffffffc00f09947 */ /* 0x010fea000383ffff */
[----:B------:R-:W-:Y:S05]  /*af30*/  BRA `(.L_x_68) ;  /* 0xffffff9000747947 */ /* 0x000fea000383ffff */
.L_x_72:
[----:B------:R-:W-:Y:S07]  /*af40*/  MOV R3, UR31 ;  /* 0x0000001f00037c02 */ /* 0x000fee0008000f00 */
.L_x_124:
[----:B---3--:R3:W4:Y:S02]  /*af50*/  SYNCS.PHASECHK.TRANS64.TRYWAIT P0, [R3+URZ+0x48], R2 ;  /* 0x00004802030075a7 */ /* 0x00872400080011ff */
[----:B----4-:R-:W-:Y:S05]  /*af60*/  @!P0 NANOSLEEP.SYNCS 0x989680 ;  /* 0x009896800000895d */ /* 0x010fea0003900000 */
[----:B------:R-:W4:Y:S02]  /*af70*/  @!P0 SYNCS.PHASECHK.TRANS64 P0, [R3+URZ+0x48], R2 ;  /* 0x00004802030085a7 */ /* 0x000f2400080010ff */
[----:B----4-:R-:W-:Y:S05]  /*af80*/  @!P0 BRA `(.L_x_124) ;  /* 0xfffffffc00f08947 */ /* 0x010fea000383ffff */
[----:B------:R-:W-:Y:S05]  /*af90*/  BRA `(.L_x_125) ;  /* 0xffffff9000d87947 */ /* 0x000fea000383ffff */
.L_x_75:
[----:B------:R-:W-:Y:S07]  /*afa0*/  MOV R0, UR4 ;  /* 0x0000000400007c02 */ /* 0x000fee0008000f00 */
.L_x_126:
[----:B-1----:R1:W2:Y:S02]  /*afb0*/  SYNCS.PHASECHK.TRANS64.TRYWAIT P0, [R0+URZ+0x60], R3 ;  /* 0x00006003000075a7 */ /* 0x0022a400080011ff */
[----:B--2---:R-:W-:Y:S05]  /*afc0*/  @!P0 NANOSLEEP.SYNCS 0x989680 ;  /* 0x009896800000895d */ /* 0x004fea0003900000 */
[----:B------:R-:W2:Y:S02]  /*afd0*/  @!P0 SYNCS.PHASECHK.TRANS64 P0, [R0+URZ+0x60], R3 ;  /* 0x00006003000085a7 */ /* 0x000ea400080010ff */
[----:B--2---:R-:W-:Y:S05]  /*afe0*/  @!P0 BRA `(.L_x_126) ;  /* 0xfffffffc00f08947 */ /* 0x004fea000383ffff */
[----:B------:R-:W-:Y:S05]  /*aff0*/  BRA `(.L_x_127) ;  /* 0xffffff9800ac7947 */ /* 0x000fea000383ffff */
.L_x_81:
[----:B------:R-:W-:Y:S11]  /*b000*/  R2UR UR4, R10 ;  /* 0x000000000a0472ca */ /* 0x000ff600000e0000 */
[----:B------:R-:W-:Y:S02]  /*b010*/  @!UPT UIADD3 URZ, UPT, UPT, URZ, URZ, URZ ;  /* 0x000000fffffff290 */ /* 0x000fe4000fffe0ff */
[----:B------:R-:W-:Y:S07]  /*b020*/  MOV R3, UR4 ;  /* 0x0000000400037c02 */ /* 0x000fee0008000f00 */
.L_x_128:
[----:B-1----:R1:W2:Y:S02]  /*b030*/  SYNCS.PHASECHK.TRANS64.TRYWAIT P1, [R3+URZ+0x40], R4 ;  /* 0x00004004030075a7 */ /* 0x0022a400080211ff */
[----:B--2---:R-:W-:Y:S05]  /*b040*/  @!P1 NANOSLEEP.SYNCS 0x989680 ;  /* 0x009896800000995d */ /* 0x004fea0003900000 */
[----:B------:R-:W2:Y:S02]  /*b050*/  @!P1 SYNCS.PHASECHK.TRANS64 P1, [R3+URZ+0x40], R4 ;  /* 0x00004004030095a7 */ /* 0x000ea400080210ff */
[----:B--2---:R-:W-:Y:S05]  /*b060*/  @!P1 BRA `(.L_x_128) ;  /* 0xfffffffc00f09947 */ /* 0x004fea000383ffff */
[----:B------:R-:W-:Y:S05]  /*b070*/  BRA `(.L_x_80) ;  /* 0xffffffa400f47947 */ /* 0x000fea000383ffff */
.L_x_83:
[----:B------:R-:W-:Y:S11]  /*b080*/  R2UR UR4, R4 ;  /* 0x00000000040472ca */ /* 0x000ff600000e0000 */
[----:B------:R-:W-:Y:S02]  /*b090*/  @!UPT UIADD3 URZ, UPT, UPT, URZ, URZ, URZ ;  /* 0x000000fffffff290 */ /* 0x000fe4000fffe0ff */
[----:B------:R-:W-:Y:S07]  /*b0a0*/  MOV R3, UR4 ;  /* 0x0000000400037c02 */ /* 0x000fee0008000f00 */
.L_x_129:
[----:B--2---:R2:W3:Y:S02]  /*b0b0*/  SYNCS.PHASECHK.TRANS64.TRYWAIT P1, [R3+URZ+0x80], R0 ;  /* 0x00008000030075a7 */ /* 0x0044e400080211ff */
[----:B---3--:R-:W-:Y:S05]  /*b0c0*/  @!P1 NANOSLEEP.SYNCS 0x989680 ;  /* 0x009896800000995d */ /* 0x008fea0003900000 */
[----:B------:R-:W3:Y:S02]  /*b0d0*/  @!P1 SYNCS.PHASECHK.TRANS64 P1, [R3+URZ+0x80], R0 ;  /* 0x00008000030095a7 */ /* 0x000ee400080210ff */
[----:B---3--:R-:W-:Y:S05]  /*b0e0*/  @!P1 BRA `(.L_x_129) ;  /* 0xfffffffc00f09947 */ /* 0x008fea000383ffff */
[----:B------:R-:W-:Y:S05]  /*b0f0*/  BRA `(.L_x_82) ;  /* 0xffffffa800f47947 */ /* 0x000fea000383ffff */
        .weak           $__internal_0_$__cuda_sm10x_tcgen05_guardrail_trap_col_being_dealloced_not_returned_by_alloc
        .type           $__internal_0_$__cuda_sm10x_tcgen05_guardrail_trap_col_being_dealloced_not_returned_by_alloc,@function
        .size           $__internal_0_$__cuda_sm10x_tcgen05_guardrail_trap_col_being_dealloced_not_returned_by_alloc,($__internal_1_$__cuda_sm10x_tcgen05_guardrail_trap_phase_invalid_during_alloc - $__internal_0_$__cuda_sm10x_tcgen05_guardrail_trap_col_being_dealloced_not_returned_by_alloc)
$__internal_0_$__cuda_sm10x_tcgen05_guardrail_trap_col_being_dealloced_not_returned_by_alloc:
[----:B------:R-:W-:Y:S05]  /*b100*/  BPT.TRAP 0x1 ;  /* 0x000000040000795c */ /* 0x000fea0000300000 */
[----:B------:R-:W-:-:S04]  /*b110*/  HFMA2 R3, -RZ, RZ, 0, 0 ;  /* 0x00000000ff037431 */ /* 0x000fc800000001ff */
[----:B------:R-:W-:Y:S05]  /*b120*/  RET.REL.NODEC R2 `(_ZN7cutlass13device_kernelINS_4gemm6kernel13GemmUniversalIN4cute5tupleIJiiiiEEENS1_10collective13CollectiveMmaINS1_35MainloopSm100TmaUmmaWarpSpecializedILi4ELi2ELi2ENS5_IJNS4_1CILi1EEESB_SB_EEEEENS5_IJNSA_ILi128EEENSA_ILi176EEESE_EEENS_12float_e4m3_tENS5_IJlSB_lEEESH_SI_NS4_8TiledMMAINS4_8MMA_AtomIJNS4_10MMA_TraitsINS4_19SM100_MMA_F8F6F4_SSEJSH_SH_fSE_SF_NS4_17integral_constantINS4_4UMMA5MajorELSP_0EEESQ_NSN_INSO_7ScaleInELSR_0EEESS_EEEEEENS4_6LayoutISC_NS5_IJNSA_ILi0EEESW_SW_EEEEENS5_IJNS4_10UnderscoreESZ_SZ_EEEEENS4_13SM90_TMA_LOADENS4_14ComposedLayoutINS4_7SwizzleILi3ELi4ELi3EEENS4_18smem_ptr_flag_bitsILi8EEENSV_INS5_IJNSA_ILi8EEESE_EEENS5_IJSE_SB_EEEEEEEvNS4_8identityES12_S1C_vS1D_EENS_8epilogue10collective18CollectiveEpilogueINS1F_23Sm100TmaWarpSpecializedILi1ELi1ELi176ELb0ELb0EEEJSG_NS5_IJNSV_ISE_SB_EENSV_ISF_SB_EEEEESH_SI_SH_SI_NS1F_6fusion15FusionCallbacksIS1J_NS1N_17LinearCombinationISH_fSH_fLNS_15FloatRoundStyleE2EEESG_S1M_JEEENS4_5SM1004TMEM4LOAD26SM100_TMEM_LOAD_32dp32b16xES12_NS13_INS14_ILi0ELi4ELi3EEES17_NSV_INS5_IJS18_NSA_ILi16EEEEEENS5_IJS1Y_SB_EEEEEEENS4_39AutoVectorizingCopyWithAssumedAlignmentILi128EEENS4_14SM90_TMA_STOREES22_S24_S24_EEEvvEEEEvNT_6ParamsE) ;  /* 0xffffff4c02b47950 */ /* 0x000fea0003c3ffff */
        .weak           $__internal_1_$__cuda_sm10x_tcgen05_guardrail_trap_phase_invalid_during_alloc
        .type           $__internal_1_$__cuda_sm10x_tcgen05_guardrail_trap_phase_invalid_during_alloc,@function
        .size           $__internal_1_$__cuda_sm10x_tcgen05_guardrail_trap_phase_invalid_during_alloc,($__internal_2_$__cuda_sm10x_tcgen05_guardrail_trap_unallocated_columns_being_dealloced - $__internal_1_$__cuda_sm10x_tcgen05_guardrail_trap_phase_invalid_during_alloc)
$__internal_1_$__cuda_sm10x_tcgen05_guardrail_trap_phase_invalid_during_alloc:
[----:B------:R-:W-:Y:S05]  /*b130*/  BPT.TRAP 0x1 ;  /* 0x000000040000795c */ /* 0x000fea0000300000 */
[----:B------:R-:W-:-:S04]  /*b140*/  MOV R3, 0x0 ;  /* 0x0000000000037802 */ /* 0x000fc80000000f00 */
[----:B------:R-:W-:Y:S05]  /*b150*/  RET.REL.NODEC R2 `(_ZN7cutlass13device_kernelINS_4gemm6kernel13GemmUniversalIN4cute5tupleIJiiiiEEENS1_10collective13CollectiveMmaINS1_35MainloopSm100TmaUmmaWarpSpecializedILi4ELi2ELi2ENS5_IJNS4_1CILi1EEESB_SB_EEEEENS5_IJNSA_ILi128EEENSA_ILi176EEESE_EEENS_12float_e4m3_tENS5_IJlSB_lEEESH_SI_NS4_8TiledMMAINS4_8MMA_AtomIJNS4_10MMA_TraitsINS4_19SM100_MMA_F8F6F4_SSEJSH_SH_fSE_SF_NS4_17integral_constantINS4_4UMMA5MajorELSP_0EEESQ_NSN_INSO_7ScaleInELSR_0EEESS_EEEEEENS4_6LayoutISC_NS5_IJNSA_ILi0EEESW_SW_EEEEENS5_IJNS4_10UnderscoreESZ_SZ_EEEEENS4_13SM90_TMA_LOADENS4_14ComposedLayoutINS4_7SwizzleILi3ELi4ELi3EEENS4_18smem_ptr_flag_bitsILi8EEENSV_INS5_IJNSA_ILi8EEESE_EEENS5_IJSE_SB_EEEEEEEvNS4_8identityES12_S1C_vS1D_EENS_8epilogue10collective18CollectiveEpilogueINS1F_23Sm100TmaWarpSpecializedILi1ELi1ELi176ELb0ELb0EEEJSG_NS5_IJNSV_ISE_SB_EENSV_ISF_SB_EEEEESH_SI_SH_SI_NS1F_6fusion15FusionCallbacksIS1J_NS1N_17LinearCombinationISH_fSH_fLNS_15FloatRoundStyleE2EEESG_S1M_JEEENS4_5SM1004TMEM4LOAD26SM100_TMEM_LOAD_32dp32b16xES12_NS13_INS14_ILi0ELi4ELi3EEES17_NSV_INS5_IJS18_NSA_ILi16EEEEEENS5_IJS1Y_SB_EEEEEEENS4_39AutoVectorizingCopyWithAssumedAlignmentILi128EEENS4_14SM90_TMA_STOREES22_S24_S24_EEEvvEEEEvNT_6ParamsE) ;  /* 0xffffff4c02a87950 */ /* 0x000fea0003c3ffff */
        .weak           $__internal_2_$__cuda_sm10x_tcgen05_guardrail_trap_unallocated_columns_being_dealloced
        .type           $__internal_2_$__cuda_sm10x_tcgen05_guardrail_trap_unallocated_columns_being_dealloced,@function
        .size           $__internal_2_$__cuda_sm10x_tcgen05_guardrail_trap_unallocated_columns_being_dealloced,(.L_x_131 - $__internal_2_$__cuda_sm10x_tcgen05_guardrail_trap_unallocated_columns_being_dealloced)
$__internal_2_$__cuda_sm10x_tcgen05_guardrail_trap_unallocated_columns_being_dealloced:
[----:B------:R-:W-:Y:S05]  /*b160*/  BPT.TRAP 0x1 ;  /* 0x000000040000795c */ /* 0x000fea0000300000 */
[----:B------:R-:W-:-:S04]  /*b170*/  HFMA2 R3, -RZ, RZ, 0, 0 ;  /* 0x00000000ff037431 */ /* 0x000fc800000001ff */
[----:B------:R-:W-:Y:S05]  /*b180*/  RET.REL.NODEC R2 `(_ZN7cutlass13device_kernelINS_4gemm6kernel13GemmUniversalIN4cute5tupleIJiiiiEEENS1_10collective13CollectiveMmaINS1_35MainloopSm100TmaUmmaWarpSpecializedILi4ELi2ELi2ENS5_IJNS4_1CILi1EEESB_SB_EEEEENS5_IJNSA_ILi128EEENSA_ILi176EEESE_EEENS_12float_e4m3_tENS5_IJlSB_lEEESH_SI_NS4_8TiledMMAINS4_8MMA_AtomIJNS4_10MMA_TraitsINS4_19SM100_MMA_F8F6F4_SSEJSH_SH_fSE_SF_NS4_17integral_constantINS4_4UMMA5MajorELSP_0EEESQ_NSN_INSO_7ScaleInELSR_0EEESS_EEEEEENS4_6LayoutISC_NS5_IJNSA_ILi0EEESW_SW_EEEEENS5_IJNS4_10UnderscoreESZ_SZ_EEEEENS4_13SM90_TMA_LOADENS4_14ComposedLayoutINS4_7SwizzleILi3ELi4ELi3EEENS4_18smem_ptr_flag_bitsILi8EEENSV_INS5_IJNSA_ILi8EEESE_EEENS5_IJSE_SB_EEEEEEEvNS4_8identityES12_S1C_vS1D_EENS_8epilogue10collective18CollectiveEpilogueINS1F_23Sm100TmaWarpSpecializedILi1ELi1ELi176ELb0ELb0EEEJSG_NS5_IJNSV_ISE_SB_EENSV_ISF_SB_EEEEESH_SI_SH_SI_NS1F_6fusion15FusionCallbacksIS1J_NS1N_17LinearCombinationISH_fSH_fLNS_15FloatRoundStyleE2EEESG_S1M_JEEENS4_5SM1004TMEM4LOAD26SM100_TMEM_LOAD_32dp32b16xES12_NS13_INS14_ILi0ELi4ELi3EEES17_NSV_INS5_IJS18_NSA_ILi16EEEEEENS5_IJS1Y_SB_EEEEEEENS4_39AutoVectorizingCopyWithAssumedAlignmentILi128EEENS4_14SM90_TMA_STOREES22_S24_S24_EEEvvEEEEvNT_6ParamsE) ;  /* 0xffffff4c029c7950 */ /* 0x000fea0003c3ffff */
.L_x_130:
[----:B------:R-:W-:-:S00]  /*b190*/  BRA `(.L_x_130) ;  /* 0xfffffffc00fc7947 */ /* 0x000fc0000383ffff */
[----:B------:R-:W-:-:S00]  /*b1a0*/  NOP ;  /* 0x0000000000007918 */ /* 0x000fc00000000000 */
        /* <DEDUP_REMOVED lines=13> */
.L_x_131:


//--------------------- .nv.global.init           --------------------------
	.section	.nv.global.init,"aw",@progbits
.nv.global.init:
	.type		$str$26,@object
	.size		$str$26,($str$25 - $str$26)
$str$26:
        /*0000*/ 	.byte	0x2f, 0x74, 0x6d, 0x70, 0x2f, 0x63, 0x75, 0x74, 0x6c, 0x61, 0x73, 0x73, 0x5f, 0x73, 0x77, 0x65
        /*0010*/ 	.byte	0x65, 0x70, 0x5f, 0x73, 0x72, 0x63, 0x2f, 0x69, 0x6e, 0x63, 0x6c, 0x75, 0x64, 0x65, 0x2f, 0x63
        /*0020*/ 	.byte	0x75, 0x74, 0x65, 0x2f, 0x61, 0x74, 0x6f, 0x6d, 0x2f, 0x63, 0x6f, 0x70, 0x79, 0x5f, 0x74, 0x72
        /*0030*/ 	.byte	0x61, 0x69, 0x74, 0x73, 0x5f, 0x73, 0x6d, 0x31, 0x30, 0x30, 0x2e, 0x68, 0x70, 0x70, 0x00
	.type		$str$25,@object
	.size		$str$25,(__unnamed_1 - $str$25)
$str$25:
        /*003f*/ 	.byte	0x28, 0x28, 0x75, 0x69, 0x6e, 0x74, 0x33, 0x32, 0x5f, 0x74, 0x28, 0x74, 0x68, 0x72, 0x65, 0x61
        /*004f*/ 	.byte	0x64, 0x49, 0x64, 0x78, 0x2e, 0x78, 0x29, 0x20, 0x2f, 0x20, 0x33, 0x32, 0x29, 0x20, 0x25, 0x20
        /*005f*/ 	.byte	0x34, 0x29, 0x20, 0x3d, 0x3d, 0x20, 0x28, 0x28, 0x28, 0x74, 0x6d, 0x65, 0x6d, 0x5f, 0x61, 0x64
        /*006f*/ 	.byte	0x64, 0x72, 0x20, 0x3e, 0x3e, 0x20, 0x31, 0x36, 0x29, 0x20, 0x2f, 0x20, 0x33, 0x32, 0x29, 0x20
        /*007f*/ 	.byte	0x25, 0x20, 0x34, 0x29, 0x00
	.type		__unnamed_1,@object
	.size		__unnamed_1,(.L_1 - __unnamed_1)
__unnamed_1:
        /* <DEDUP_REMOVED lines=37> */
        /*02d4*/ 	.byte	0x3a, 0x43, 0x3c, 0x30, 0x3e, 0x3e, 0x3e, 0x3e, 0x5d, 0x00
.L_1:


//--------------------- .nv.shared._ZN7cutlass13device_kernelINS_4gemm6kernel13GemmUniversalIN4cute5tupleIJiiiiEEENS1_10collective13CollectiveMmaINS1_35MainloopSm100TmaUmmaWarpSpecializedILi4ELi2ELi2ENS5_IJNS4_1CILi1EEESB_SB_EEEEENS5_IJNSA_ILi128EEENSA_ILi176EEESE_EEENS_12float_e4m3_tENS5_IJlSB_lEEESH_SI_NS4_8TiledMMAINS4_8MMA_AtomIJNS4_10MMA_TraitsINS4_19SM100_MMA_F8F6F4_SSEJSH_SH_fSE_SF_NS4_17integral_constantINS4_4UMMA5MajorELSP_0EEESQ_NSN_INSO_7ScaleInELSR_0EEESS_EEEEEENS4_6LayoutISC_NS5_IJNSA_ILi0EEESW_SW_EEEEENS5_IJNS4_10UnderscoreESZ_SZ_EEEEENS4_13SM90_TMA_LOADENS4_14ComposedLayoutINS4_7SwizzleILi3ELi4ELi3EEENS4_18smem_ptr_flag_bitsILi8EEENSV_INS5_IJNSA_ILi8EEESE_EEENS5_IJSE_SB_EEEEEEEvNS4_8identityES12_S1C_vS1D_EENS_8epilogue10collective18CollectiveEpilogueINS1F_23Sm100TmaWarpSpecializedILi1ELi1ELi176ELb0ELb0EEEJSG_NS5_IJNSV_ISE_SB_EENSV_ISF_SB_EEEEESH_SI_SH_SI_NS1F_6fusion15FusionCallbacksIS1J_NS1N_17LinearCombinationISH_fSH_fLNS_15FloatRoundStyleE2EEESG_S1M_JEEENS4_5SM1004TMEM4LOAD26SM100_TMEM_LOAD_32dp32b16xES12_NS13_INS14_ILi0ELi4ELi3EEES17_NSV_INS5_IJS18_NSA_ILi16EEEEEENS5_IJS1Y_SB_EEEEEEENS4_39AutoVectorizingCopyWithAssumedAlignmentILi128EEENS4_14SM90_TMA_STOREES22_S24_S24_EEEvvEEEEvNT_6ParamsE --------------------------
	.section	.nv.shared._ZN7cutlass13device_kernelINS_4gemm6kernel13GemmUniversalIN4cute5tupleIJiiiiEEENS1_10collective13CollectiveMmaINS1_35MainloopSm100TmaUmmaWarpSpecializedILi4ELi2ELi2ENS5_IJNS4_1CILi1EEESB_SB_EEEEENS5_IJNSA_ILi128EEENSA_ILi176EEESE_EEENS_12float_e4m3_tENS5_IJlSB_lEEESH_SI_NS4_8TiledMMAINS4_8MMA_AtomIJNS4_10MMA_TraitsINS4_19SM100_MMA_F8F6F4_SSEJSH_SH_fSE_SF_NS4_17integral_constantINS4_4UMMA5MajorELSP_0EEESQ_NSN_INSO_7ScaleInELSR_0EEESS_EEEEEENS4_6LayoutISC_NS5_IJNSA_ILi0EEESW_SW_EEEEENS5_IJNS4_10UnderscoreESZ_SZ_EEEEENS4_13SM90_TMA_LOADENS4_14ComposedLayoutINS4_7SwizzleILi3ELi4ELi3EEENS4_18smem_ptr_flag_bitsILi8EEENSV_INS5_IJNSA_ILi8EEESE_EEENS5_IJSE_SB_EEEEEEEvNS4_8identityES12_S1C_vS1D_EENS_8epilogue10collective18CollectiveEpilogueINS1F_23Sm100TmaWarpSpecializedILi1ELi1ELi176ELb0ELb0EEEJSG_NS5_IJNSV_ISE_SB_EENSV_ISF_SB_EEEEESH_SI_SH_SI_NS1F_6fusion15FusionCallbacksIS1J_NS1N_17LinearCombinationISH_fSH_fLNS_15FloatRoundStyleE2EEESG_S1M_JEEENS4_5SM1004TMEM4LOAD26SM100_TMEM_LOAD_32dp32b16xES12_NS13_INS14_ILi0ELi4ELi3EEES17_NSV_INS5_IJS18_NSA_ILi16EEEEEENS5_IJS1Y_SB_EEEEEEENS4_39AutoVectorizingCopyWithAssumedAlignmentILi128EEENS4_14SM90_TMA_STOREES22_S24_S24_EEEvvEEEEvNT_6ParamsE,"aw",@nobits
	.sectionflags	@""
	.align	16
	.zero		1024


//--------------------- .nv.shared.reserved.0     --------------------------
	.section	.nv.shared.reserved.0,"aw",@nobits
	.weak		__nv_reservedSMEM_offset_0_alias
	.size		__nv_reservedSMEM_offset_0_alias, 0, 64
	.other		__nv_reservedSMEM_offset_0_alias,@"STO_CUDA_RESERVED_SHARED STV_DEFAULT"
__nv_reservedSMEM_offset_0_alias:
	.zero		0
.nv.shared.reserved.0:
	.zero		64
	.weak		__nv_reservedSMEM_tcgen05_partition
	.type		__nv_reservedSMEM_tcgen05_partition,@object
	.size		__nv_reservedSMEM_tcgen05_partition,(.L_0 - __nv_reservedSMEM_tcgen05_partition)
__nv_reservedSMEM_tcgen05_partition:
	.zero		32
.L_0:


//--------------------- .nv.global                --------------------------
	.section	.nv.global,"aw",@nobits
.nv.global:
	.type		_ZN40_INTERNAL_391111b2_4_k_cu_801daa0b_187244cute1_E,@object
	.size		_ZN40_INTERNAL_391111b2_4_k_cu_801daa0b_187244cute1_E,(_ZN40_INTERNAL_391111b2_4_k_cu_801daa0b_187244cuda3std3__45__cpo6cbeginE - _ZN40_INTERNAL_391111b2_4_k_cu_801daa0b_187244cute1_E)
_ZN40_INTERNAL_391111b2_4_k_cu_801daa0b_187244cute1_E:
	.zero		1
	.type		_ZN40_INTERNAL_391111b2_4_k_cu_801daa0b_187244cuda3std3__45__cpo6cbeginE,@object
	.size		_ZN40_INTERNAL_391111b2_4_k_cu_801daa0b_187244cuda3std3__45__cpo6cbeginE,(_ZN40_INTERNAL_391111b2_4_k_cu_801daa0b_187244cuda3std3__48in_placeE - _ZN40_INTERNAL_391111b2_4_k_cu_801daa0b_187244cuda3std3__45__cpo6cbeginE)
_ZN40_INTERNAL_391111b2_4_k_cu_801daa0b_187244cuda3std3__45__cpo6cbeginE:
	.zero		1
	.type		_ZN40_INTERNAL_391111b2_4_k_cu_801daa0b_187244cuda3std3__48in_placeE,@object
	.size		_ZN40_INTERNAL_391111b2_4_k_cu_801daa0b_187244cuda3std3__48in_placeE,(_ZN40_INTERNAL_391111b2_4_k_cu_801daa0b_187244cuda3std6ranges3__45__cpo9iter_moveE - _ZN40_INTERNAL_391111b2_4_k_cu_801daa0b_187244cuda3std3__48in_placeE)
_ZN40_INTERNAL_391111b2_4_k_cu_801daa0b_187244cuda3std3__48in_placeE:
	.zero		1
	.type		_ZN40_INTERNAL_391111b2_4_k_cu_801daa0b_187244cuda3std6ranges3__45__cpo9iter_moveE,@object
	.size		_ZN40_INTERNAL_391111b2_4_k_cu_801daa0b_187244cuda3std6ranges3__45__cpo9iter_moveE,(_ZN40_INTERNAL_391111b2_4_k_cu_801daa0b_187244cuda3std3__45__cpo5beginE - _ZN40_INTERNAL_391111b2_4_k_cu_801daa0b_187244cuda3std6ranges3__45__cpo9iter_moveE)
_ZN40_INTERNAL_391111b2_4_k_cu_801daa0b_187244cuda3std6ranges3__45__cpo9iter_moveE:
	.zero		1
	.type		_ZN40_INTERNAL_391111b2_4_k_cu_801daa0b_187244cuda3std3__45__cpo5beginE,@object
	.size		_ZN40_INTERNAL_391111b2_4_k_cu_801daa0b_187244cuda3std3__45__cpo5beginE,(_ZN40_INTERNAL_391111b2_4_k_cu_801daa0b_187244cuda3std3__442_GLOBAL__N__391111b2_4_k_cu_801daa0b_187246ignoreE - _ZN40_INTERNAL_391111b2_4_k_cu_801daa0b_187244cuda3std3__45__cpo5beginE)
_ZN40_INTERNAL_391111b2_4_k_cu_801daa0b_187244cuda3std3__45__cpo5beginE:
	.zero		1
	.type		_ZN40_INTERNAL_391111b2_4_k_cu_801daa0b_187244cuda3std3__442_GLOBAL__N__391111b2_4_k_cu_801daa0b_187246ignoreE,@object
	.size		_ZN40_INTERNAL_391111b2_4_k_cu_801daa0b_187244cuda3std3__442_GLOBAL__N__391111b2_4_k_cu_801daa0b_187246ignoreE,(_ZN40_INTERNAL_391111b2_4_k_cu_801daa0b_187244cute7productE - _ZN40_INTERNAL_391111b2_4_k_cu_801daa0b_187244cuda3std3__442_GLOBAL__N__391111b2_4_k_cu_801daa0b_187246ignoreE)
_ZN40_INTERNAL_391111b2_4_k_cu_801daa0b_187244cuda3std3__442_GLOBAL__N__391111b2_4_k_cu_801daa0b_187246ignoreE:
	.zero		1
	.type		_ZN40_INTERNAL_391111b2_4_k_cu_801daa0b_187244cute7productE,@object
	.size		_ZN40_INTERNAL_391111b2_4_k_cu_801daa0b_187244cute7productE,(_ZN40_INTERNAL_391111b2_4_k_cu_801daa0b_187244cuda3std3__45__cpo3endE - _ZN40_INTERNAL_391111b2_4_k_cu_801daa0b_187244cute7productE)
_ZN40_INTERNAL_391111b2_4_k_cu_801daa0b_187244cute7productE:
	.zero		1
	.type		_ZN40_INTERNAL_391111b2_4_k_cu_801daa0b_187244cuda3std3__45__cpo3endE,@object
	.size		_ZN40_INTERNAL_391111b2_4_k_cu_801daa0b_187244cuda3std3__45__cpo3endE,(_ZN40_INTERNAL_391111b2_4_k_cu_801daa0b_187244cuda3std3__419piecewise_constructE - _ZN40_INTERNAL_391111b2_4_k_cu_801daa0b_187244cuda3std3__45__cpo3endE)
_ZN40_INTERNAL_391111b2_4_k_cu_801daa0b_187244cuda3std3__45__cpo3endE:
	.zero		1
	.type		_ZN40_INTERNAL_391111b2_4_k_cu_801daa0b_187244cuda3std3__419piecewise_constructE,@object
	.size		_ZN40_INTERNAL_391111b2_4_k_cu_801daa0b_187244cuda3std3__419piecewise_constructE,(_ZN40_INTERNAL_391111b2_4_k_cu_801daa0b_187244cuda3std3__45__cpo4cendE - _ZN40_INTERNAL_391111b2_4_k_cu_801daa0b_187244cuda3std3__419piecewise_constructE)
_ZN40_INTERNAL_391111b2_4_k_cu_801daa0b_187244cuda3std3__419piecewise_constructE:
	.zero		1
	.type		_ZN40_INTERNAL_391111b2_4_k_cu_801daa0b_187244cuda3std3__45__cpo4cendE,@object
	.size		_ZN40_INTERNAL_391111b2_4_k_cu_801daa0b_187244cuda3std3__45__cpo4cendE,(_ZN40_INTERNAL_391111b2_4_k_cu_801daa0b_187244cuda3std6ranges3__45__cpo4swapE - _ZN40_INTERNAL_391111b2_4_k_cu_801daa0b_187244cuda3std3__45__cpo4cendE)
_ZN40_INTERNAL_391111b2_4_k_cu_801daa0b_187244cuda3std3__45__cpo4cendE:
	.zero		1
	.type		_ZN40_INTERNAL_391111b2_4_k_cu_801daa0b_187244cuda3std6ranges3__45__cpo4swapE,@object
	.size		_ZN40_INTERNAL_391111b2_4_k_cu_801daa0b_187244cuda3std6ranges3__45__cpo4swapE,(.L_9 - _ZN40_INTERNAL_391111b2_4_k_cu_801daa0b_187244cuda3std6ranges3__45__cpo4swapE)
_ZN40_INTERNAL_391111b2_4_k_cu_801daa0b_187244cuda3std6ranges3__45__cpo4swapE:
	.zero		1
.L_9:


//--------------------- .nv.constant0._ZN7cutlass13device_kernelINS_4gemm6kernel13GemmUniversalIN4cute5tupleIJiiiiEEENS1_10collective13CollectiveMmaINS1_35MainloopSm100TmaUmmaWarpSpecializedILi4ELi2ELi2ENS5_IJNS4_1CILi1EEESB_SB_EEEEENS5_IJNSA_ILi128EEENSA_ILi176EEESE_EEENS_12float_e4m3_tENS5_IJlSB_lEEESH_SI_NS4_8TiledMMAINS4_8MMA_AtomIJNS4_10MMA_TraitsINS4_19SM100_MMA_F8F6F4_SSEJSH_SH_fSE_SF_NS4_17integral_constantINS4_4UMMA5MajorELSP_0EEESQ_NSN_INSO_7ScaleInELSR_0EEESS_EEEEEENS4_6LayoutISC_NS5_IJNSA_ILi0EEESW_SW_EEEEENS5_IJNS4_10UnderscoreESZ_SZ_EEEEENS4_13SM90_TMA_LOADENS4_14ComposedLayoutINS4_7SwizzleILi3ELi4ELi3EEENS4_18smem_ptr_flag_bitsILi8EEENSV_INS5_IJNSA_ILi8EEESE_EEENS5_IJSE_SB_EEEEEEEvNS4_8identityES12_S1C_vS1D_EENS_8epilogue10collective18CollectiveEpilogueINS1F_23Sm100TmaWarpSpecializedILi1ELi1ELi176ELb0ELb0EEEJSG_NS5_IJNSV_ISE_SB_EENSV_ISF_SB_EEEEESH_SI_SH_SI_NS1F_6fusion15FusionCallbacksIS1J_NS1N_17LinearCombinationISH_fSH_fLNS_15FloatRoundStyleE2EEESG_S1M_JEEENS4_5SM1004TMEM4LOAD26SM100_TMEM_LOAD_32dp32b16xES12_NS13_INS14_ILi0ELi4ELi3EEES17_NSV_INS5_IJS18_NSA_ILi16EEEEEENS5_IJS1Y_SB_EEEEEEENS4_39AutoVectorizingCopyWithAssumedAlignmentILi128EEENS4_14SM90_TMA_STOREES22_S24_S24_EEEvvEEEEvNT_6ParamsE --------------------------
	.section	.nv.constant0._ZN7cutlass13device_kernelINS_4gemm6kernel13GemmUniversalIN4cute5tupleIJiiiiEEENS1_10collective13CollectiveMmaINS1_35MainloopSm100TmaUmmaWarpSpecializedILi4ELi2ELi2ENS5_IJNS4_1CILi1EEESB_SB_EEEEENS5_IJNSA_ILi128EEENSA_ILi176EEESE_EEENS_12float_e4m3_tENS5_IJlSB_lEEESH_SI_NS4_8TiledMMAINS4_8MMA_AtomIJNS4_10MMA_TraitsINS4_19SM100_MMA_F8F6F4_SSEJSH_SH_fSE_SF_NS4_17integral_constantINS4_4UMMA5MajorELSP_0EEESQ_NSN_INSO_7ScaleInELSR_0EEESS_EEEEEENS4_6LayoutISC_NS5_IJNSA_ILi0EEESW_SW_EEEEENS5_IJNS4_10UnderscoreESZ_SZ_EEEEENS4_13SM90_TMA_LOADENS4_14ComposedLayoutINS4_7SwizzleILi3ELi4ELi3EEENS4_18smem_ptr_flag_bitsILi8EEENSV_INS5_IJNSA_ILi8EEESE_EEENS5_IJSE_SB_EEEEEEEvNS4_8identityES12_S1C_vS1D_EENS_8epilogue10collective18CollectiveEpilogueINS1F_23Sm100TmaWarpSpecializedILi1ELi1ELi176ELb0ELb0EEEJSG_NS5_IJNSV_ISE_SB_EENSV_ISF_SB_EEEEESH_SI_SH_SI_NS1F_6fusion15FusionCallbacksIS1J_NS1N_17LinearCombinationISH_fSH_fLNS_15FloatRoundStyleE2EEESG_S1M_JEEENS4_5SM1004TMEM4LOAD26SM100_TMEM_LOAD_32dp32b16xES12_NS13_INS14_ILi0ELi4ELi3EEES17_NSV_INS5_IJS18_NSA_ILi16EEEEEENS5_IJS1Y_SB_EEEEEEENS4_39AutoVectorizingCopyWithAssumedAlignmentILi128EEENS4_14SM90_TMA_STOREES22_S24_S24_EEEvvEEEEvNT_6ParamsE,"a",@progbits
	.sectionflags	@""
	.align	4
.nv.constant0._ZN7cutlass13device_kernelINS_4gemm6kernel13GemmUniversalIN4cute5tupleIJiiiiEEENS1_10collective13CollectiveMmaINS1_35MainloopSm100TmaUmmaWarpSpecializedILi4ELi2ELi2ENS5_IJNS4_1CILi1EEESB_SB_EEEEENS5_IJNSA_ILi128EEENSA_ILi176EEESE_EEENS_12float_e4m3_tENS5_IJlSB_lEEESH_SI_NS4_8TiledMMAINS4_8MMA_AtomIJNS4_10MMA_TraitsINS4_19SM100_MMA_F8F6F4_SSEJSH_SH_fSE_SF_NS4_17integral_constantINS4_4UMMA5MajorELSP_0EEESQ_NSN_INSO_7ScaleInELSR_0EEESS_EEEEEENS4_6LayoutISC_NS5_IJNSA_ILi0EEESW_SW_EEEEENS5_IJNS4_10UnderscoreESZ_SZ_EEEEENS4_13SM90_TMA_LOADENS4_14ComposedLayoutINS4_7SwizzleILi3ELi4ELi3EEENS4_18smem_ptr_flag_bitsILi8EEENSV_INS5_IJNSA_ILi8EEESE_EEENS5_IJSE_SB_EEEEEEEvNS4_8identityES12_S1C_vS1D_EENS_8epilogue10collective18CollectiveEpilogueINS1F_23Sm100TmaWarpSpecializedILi1ELi1ELi176ELb0ELb0EEEJSG_NS5_IJNSV_ISE_SB_EENSV_ISF_SB_EEEEESH_SI_SH_SI_NS1F_6fusion15FusionCallbacksIS1J_NS1N_17LinearCombinationISH_fSH_fLNS_15FloatRoundStyleE2EEESG_S1M_JEEENS4_5SM1004TMEM4LOAD26SM100_TMEM_LOAD_32dp32b16xES12_NS13_INS14_ILi0ELi4ELi3EEES17_NSV_INS5_IJS18_NSA_ILi16EEEEEENS5_IJS1Y_SB_EEEEEEENS4_39AutoVectorizingCopyWithAssumedAlignmentILi128EEENS4_14SM90_TMA_STOREES22_S24_S24_EEEvvEEEEvNT_6ParamsE:
	.zero		2944


//--------------------- SYMBOLS --------------------------

	.type		.nv.reservedSmem.offset0,@object
	.size		.nv.reservedSmem.offset0,0x4
	.type		.nv.reservedSmem.cap,@object
	.size		.nv.reservedSmem.cap,0x4
	.type		__assertfail,@function
